//
// Generated by NVIDIA NVVM Compiler
//
// Compiler Build ID: CL-36424714
// Cuda compilation tools, release 13.0, V13.0.88
// Based on NVVM 20.0.0
//

.version 9.0
.target sm_100
.address_size 64

	// .globl	fused_prefill_attention_f32
.extern .shared .align 16 .b8 shared[];

.visible .entry fused_prefill_attention_f32(
	.param .u64 .ptr .align 1 fused_prefill_attention_f32_param_0,
	.param .u64 .ptr .align 1 fused_prefill_attention_f32_param_1,
	.param .u64 .ptr .align 1 fused_prefill_attention_f32_param_2,
	.param .u64 .ptr .align 1 fused_prefill_attention_f32_param_3,
	.param .f32 fused_prefill_attention_f32_param_4,
	.param .u32 fused_prefill_attention_f32_param_5,
	.param .u32 fused_prefill_attention_f32_param_6,
	.param .u32 fused_prefill_attention_f32_param_7,
	.param .u32 fused_prefill_attention_f32_param_8,
	.param .u32 fused_prefill_attention_f32_param_9,
	.param .u32 fused_prefill_attention_f32_param_10
)
{
	.reg .pred 	%p<62>;
	.reg .b32 	%r<171>;
	.reg .b32 	%f<427>;
	.reg .b64 	%rd<84>;

	ld.param.u64 	%rd19, [fused_prefill_attention_f32_param_1];
	ld.param.u64 	%rd21, [fused_prefill_attention_f32_param_2];
	ld.param.u64 	%rd20, [fused_prefill_attention_f32_param_3];
	ld.param.f32 	%f60, [fused_prefill_attention_f32_param_4];
	ld.param.u32 	%r71, [fused_prefill_attention_f32_param_6];
	ld.param.u32 	%r74, [fused_prefill_attention_f32_param_7];
	ld.param.u32 	%r72, [fused_prefill_attention_f32_param_8];
	ld.param.u32 	%r73, [fused_prefill_attention_f32_param_9];
	ld.param.u32 	%r75, [fused_prefill_attention_f32_param_10];
	cvta.to.global.u64 	%rd1, %rd21;
	mov.u32 	%r76, %ctaid.x;
	mov.u32 	%r77, %ctaid.y;
	mov.u32 	%r164, %tid.x;
	mul.lo.s32 	%r78, %r72, %r76;
	div.s32 	%r2, %r78, %r74;
	add.s32 	%r3, %r75, %r77;
	mul.lo.s32 	%r79, %r74, %r77;
	mul.lo.s32 	%r80, %r79, %r73;
	cvt.s64.s32 	%rd22, %r80;
	mul.lo.s32 	%r81, %r73, %r76;
	cvt.s64.s32 	%rd23, %r81;
	add.s64 	%rd2, %rd22, %rd23;
	setp.ge.s32 	%p3, %r164, %r73;
	@%p3 bra 	$L__BB0_3;
	mov.u32 	%r4, %ntid.x;
	cvta.to.global.u64 	%rd3, %rd19;
	mov.u32 	%r149, %r164;
$L__BB0_2:
	cvt.s64.s32 	%rd24, %r149;
	add.s64 	%rd25, %rd2, %rd24;
	shl.b64 	%rd26, %rd25, 2;
	add.s64 	%rd27, %rd3, %rd26;
	ld.global.nc.f32 	%f61, [%rd27];
	shl.b32 	%r82, %r149, 2;
	mov.u32 	%r83, shared;
	add.s32 	%r84, %r83, %r82;
	st.shared.f32 	[%r84], %f61;
	add.s32 	%r149, %r149, %r4;
	setp.lt.s32 	%p4, %r149, %r73;
	@%p4 bra 	$L__BB0_2;
$L__BB0_3:
	bar.sync 	0;
	setp.le.s32 	%p5, %r164, %r3;
	setp.lt.s32 	%p6, %r164, %r71;
	and.pred  	%p1, %p5, %p6;
	mov.f32 	%f405, 0fFF800000;
	not.pred 	%p7, %p1;
	@%p7 bra 	$L__BB0_22;
	setp.gt.s32 	%p8, %r73, 0;
	mov.u32 	%r7, %ntid.x;
	@%p8 bra 	$L__BB0_7;
	mul.f32 	%f1, %f60, 0f00000000;
	mov.f32 	%f405, 0fFF800000;
	mov.u32 	%r155, %r164;
$L__BB0_6:
	max.f32 	%f405, %f405, %f1;
	add.s32 	%r155, %r155, %r7;
	setp.le.s32 	%p9, %r155, %r3;
	setp.lt.s32 	%p10, %r155, %r71;
	and.pred  	%p11, %p9, %p10;
	@%p11 bra 	$L__BB0_6;
	bra.uni 	$L__BB0_22;
$L__BB0_7:
	and.b32  	%r8, %r73, 15;
	and.b32  	%r9, %r73, 7;
	and.b32  	%r10, %r73, 2147483632;
	and.b32  	%r11, %r73, 3;
	mul.lo.s32 	%r85, %r2, %r73;
	cvt.s64.s32 	%rd4, %r85;
	mul.lo.s32 	%r12, %r73, %r72;
	mov.f32 	%f405, 0fFF800000;
	mov.u32 	%r150, %r164;
$L__BB0_8:
	setp.lt.u32 	%p12, %r73, 16;
	mul.lo.s32 	%r87, %r12, %r150;
	cvt.s64.s32 	%rd28, %r87;
	add.s64 	%rd5, %rd28, %rd4;
	mov.f32 	%f403, 0f00000000;
	mov.b32 	%r153, 0;
	@%p12 bra 	$L__BB0_11;
	mov.f32 	%f403, 0f00000000;
	mov.b32 	%r151, 0;
$L__BB0_10:
	.pragma "nounroll";
	shl.b32 	%r89, %r151, 2;
	mov.u32 	%r90, shared;
	add.s32 	%r91, %r90, %r89;
	ld.shared.v4.f32 	{%f68, %f69, %f70, %f71}, [%r91];
	cvt.u64.u32 	%rd29, %r151;
	add.s64 	%rd30, %rd5, %rd29;
	shl.b64 	%rd31, %rd30, 2;
	add.s64 	%rd32, %rd1, %rd31;
	ld.global.nc.f32 	%f72, [%rd32];
	fma.rn.f32 	%f73, %f68, %f72, %f403;
	ld.global.nc.f32 	%f74, [%rd32+4];
	fma.rn.f32 	%f75, %f69, %f74, %f73;
	ld.global.nc.f32 	%f76, [%rd32+8];
	fma.rn.f32 	%f77, %f70, %f76, %f75;
	ld.global.nc.f32 	%f78, [%rd32+12];
	fma.rn.f32 	%f79, %f71, %f78, %f77;
	ld.shared.v4.f32 	{%f80, %f81, %f82, %f83}, [%r91+16];
	ld.global.nc.f32 	%f84, [%rd32+16];
	fma.rn.f32 	%f85, %f80, %f84, %f79;
	ld.global.nc.f32 	%f86, [%rd32+20];
	fma.rn.f32 	%f87, %f81, %f86, %f85;
	ld.global.nc.f32 	%f88, [%rd32+24];
	fma.rn.f32 	%f89, %f82, %f88, %f87;
	ld.global.nc.f32 	%f90, [%rd32+28];
	fma.rn.f32 	%f91, %f83, %f90, %f89;
	ld.shared.v4.f32 	{%f92, %f93, %f94, %f95}, [%r91+32];
	ld.global.nc.f32 	%f96, [%rd32+32];
	fma.rn.f32 	%f97, %f92, %f96, %f91;
	ld.global.nc.f32 	%f98, [%rd32+36];
	fma.rn.f32 	%f99, %f93, %f98, %f97;
	ld.global.nc.f32 	%f100, [%rd32+40];
	fma.rn.f32 	%f101, %f94, %f100, %f99;
	ld.global.nc.f32 	%f102, [%rd32+44];
	fma.rn.f32 	%f103, %f95, %f102, %f101;
	ld.shared.v4.f32 	{%f104, %f105, %f106, %f107}, [%r91+48];
	ld.global.nc.f32 	%f108, [%rd32+48];
	fma.rn.f32 	%f109, %f104, %f108, %f103;
	ld.global.nc.f32 	%f110, [%rd32+52];
	fma.rn.f32 	%f111, %f105, %f110, %f109;
	ld.global.nc.f32 	%f112, [%rd32+56];
	fma.rn.f32 	%f113, %f106, %f112, %f111;
	ld.global.nc.f32 	%f114, [%rd32+60];
	fma.rn.f32 	%f403, %f107, %f114, %f113;
	add.s32 	%r151, %r151, 16;
	setp.ne.s32 	%p13, %r151, %r10;
	mov.u32 	%r153, %r10;
	@%p13 bra 	$L__BB0_10;
$L__BB0_11:
	setp.eq.s32 	%p14, %r8, 0;
	@%p14 bra 	$L__BB0_21;
	add.s32 	%r92, %r8, -1;
	setp.lt.u32 	%p15, %r92, 7;
	@%p15 bra 	$L__BB0_14;
	shl.b32 	%r93, %r153, 2;
	mov.u32 	%r94, shared;
	add.s32 	%r95, %r94, %r93;
	ld.shared.f32 	%f116, [%r95];
	cvt.u64.u32 	%rd33, %r153;
	add.s64 	%rd34, %rd5, %rd33;
	shl.b64 	%rd35, %rd34, 2;
	add.s64 	%rd36, %rd1, %rd35;
	ld.global.nc.f32 	%f117, [%rd36];
	fma.rn.f32 	%f118, %f116, %f117, %f403;
	ld.shared.f32 	%f119, [%r95+4];
	ld.global.nc.f32 	%f120, [%rd36+4];
	fma.rn.f32 	%f121, %f119, %f120, %f118;
	ld.shared.f32 	%f122, [%r95+8];
	ld.global.nc.f32 	%f123, [%rd36+8];
	fma.rn.f32 	%f124, %f122, %f123, %f121;
	ld.shared.f32 	%f125, [%r95+12];
	ld.global.nc.f32 	%f126, [%rd36+12];
	fma.rn.f32 	%f127, %f125, %f126, %f124;
	ld.shared.f32 	%f128, [%r95+16];
	ld.global.nc.f32 	%f129, [%rd36+16];
	fma.rn.f32 	%f130, %f128, %f129, %f127;
	ld.shared.f32 	%f131, [%r95+20];
	ld.global.nc.f32 	%f132, [%rd36+20];
	fma.rn.f32 	%f133, %f131, %f132, %f130;
	ld.shared.f32 	%f134, [%r95+24];
	ld.global.nc.f32 	%f135, [%rd36+24];
	fma.rn.f32 	%f136, %f134, %f135, %f133;
	ld.shared.f32 	%f137, [%r95+28];
	ld.global.nc.f32 	%f138, [%rd36+28];
	fma.rn.f32 	%f403, %f137, %f138, %f136;
	add.s32 	%r153, %r153, 8;
$L__BB0_14:
	setp.eq.s32 	%p16, %r9, 0;
	@%p16 bra 	$L__BB0_21;
	add.s32 	%r96, %r9, -1;
	setp.lt.u32 	%p17, %r96, 3;
	@%p17 bra 	$L__BB0_17;
	shl.b32 	%r97, %r153, 2;
	mov.u32 	%r98, shared;
	add.s32 	%r99, %r98, %r97;
	ld.shared.f32 	%f140, [%r99];
	cvt.u64.u32 	%rd37, %r153;
	add.s64 	%rd38, %rd5, %rd37;
	shl.b64 	%rd39, %rd38, 2;
	add.s64 	%rd40, %rd1, %rd39;
	ld.global.nc.f32 	%f141, [%rd40];
	fma.rn.f32 	%f142, %f140, %f141, %f403;
	ld.shared.f32 	%f143, [%r99+4];
	ld.global.nc.f32 	%f144, [%rd40+4];
	fma.rn.f32 	%f145, %f143, %f144, %f142;
	ld.shared.f32 	%f146, [%r99+8];
	ld.global.nc.f32 	%f147, [%rd40+8];
	fma.rn.f32 	%f148, %f146, %f147, %f145;
	ld.shared.f32 	%f149, [%r99+12];
	ld.global.nc.f32 	%f150, [%rd40+12];
	fma.rn.f32 	%f403, %f149, %f150, %f148;
	add.s32 	%r153, %r153, 4;
$L__BB0_17:
	setp.eq.s32 	%p18, %r11, 0;
	@%p18 bra 	$L__BB0_21;
	setp.eq.s32 	%p19, %r11, 1;
	shl.b32 	%r100, %r153, 2;
	mov.u32 	%r101, shared;
	add.s32 	%r21, %r101, %r100;
	ld.shared.f32 	%f151, [%r21];
	cvt.u64.u32 	%rd41, %r153;
	add.s64 	%rd42, %rd5, %rd41;
	shl.b64 	%rd43, %rd42, 2;
	add.s64 	%rd6, %rd1, %rd43;
	ld.global.nc.f32 	%f152, [%rd6];
	fma.rn.f32 	%f403, %f151, %f152, %f403;
	@%p19 bra 	$L__BB0_21;
	setp.eq.s32 	%p20, %r11, 2;
	ld.shared.f32 	%f153, [%r21+4];
	ld.global.nc.f32 	%f154, [%rd6+4];
	fma.rn.f32 	%f403, %f153, %f154, %f403;
	@%p20 bra 	$L__BB0_21;
	ld.shared.f32 	%f155, [%r21+8];
	ld.global.nc.f32 	%f156, [%rd6+8];
	fma.rn.f32 	%f403, %f155, %f156, %f403;
$L__BB0_21:
	mul.f32 	%f157, %f60, %f403;
	max.f32 	%f405, %f405, %f157;
	add.s32 	%r150, %r150, %r7;
	setp.le.s32 	%p21, %r150, %r3;
	setp.lt.s32 	%p22, %r150, %r71;
	and.pred  	%p23, %p21, %p22;
	@%p23 bra 	$L__BB0_8;
$L__BB0_22:
	shl.b32 	%r102, %r73, 2;
	mov.u32 	%r103, shared;
	add.s32 	%r25, %r103, %r102;
	shl.b32 	%r104, %r164, 2;
	add.s32 	%r26, %r25, %r104;
	st.shared.f32 	[%r26], %f405;
	bar.sync 	0;
	mov.u32 	%r27, %ntid.x;
	setp.lt.u32 	%p24, %r27, 2;
	@%p24 bra 	$L__BB0_27;
	mov.u32 	%r156, %r27;
$L__BB0_24:
	shr.u32 	%r29, %r156, 1;
	setp.ge.u32 	%p25, %r164, %r29;
	@%p25 bra 	$L__BB0_26;
	ld.shared.f32 	%f158, [%r26];
	shl.b32 	%r105, %r29, 2;
	add.s32 	%r106, %r26, %r105;
	ld.shared.f32 	%f159, [%r106];
	max.f32 	%f160, %f158, %f159;
	st.shared.f32 	[%r26], %f160;
$L__BB0_26:
	bar.sync 	0;
	setp.gt.u32 	%p26, %r156, 3;
	mov.u32 	%r156, %r29;
	@%p26 bra 	$L__BB0_24;
$L__BB0_27:
	ld.shared.f32 	%f21, [%r25];
	bar.sync 	0;
	mov.f32 	%f416, 0f00000000;
	@%p7 bra 	$L__BB0_46;
	setp.gt.s32 	%p28, %r73, 0;
	@%p28 bra 	$L__BB0_31;
	mul.f32 	%f163, %f60, 0f00000000;
	sub.f32 	%f164, %f163, %f21;
	fma.rn.f32 	%f165, %f164, 0f3BBB989D, 0f3F000000;
	cvt.sat.f32.f32 	%f166, %f165;
	mov.f32 	%f167, 0f4B400001;
	mov.f32 	%f168, 0f437C0000;
	fma.rm.f32 	%f169, %f166, %f168, %f167;
	add.f32 	%f170, %f169, 0fCB40007F;
	neg.f32 	%f171, %f170;
	fma.rn.f32 	%f172, %f164, 0f3FB8AA3B, %f171;
	fma.rn.f32 	%f173, %f164, 0f32A57060, %f172;
	mov.b32 	%r107, %f169;
	shl.b32 	%r108, %r107, 23;
	mov.b32 	%f174, %r108;
	ex2.approx.ftz.f32 	%f175, %f173;
	mul.f32 	%f22, %f175, %f174;
	mov.f32 	%f416, 0f00000000;
	mov.u32 	%r162, %r164;
$L__BB0_30:
	add.f32 	%f416, %f416, %f22;
	add.s32 	%r162, %r162, %r27;
	setp.le.s32 	%p29, %r162, %r3;
	setp.lt.s32 	%p30, %r162, %r71;
	and.pred  	%p31, %p29, %p30;
	@%p31 bra 	$L__BB0_30;
	bra.uni 	$L__BB0_46;
$L__BB0_31:
	and.b32  	%r30, %r73, 15;
	and.b32  	%r31, %r73, 7;
	and.b32  	%r32, %r73, 2147483632;
	and.b32  	%r33, %r73, 3;
	mul.lo.s32 	%r109, %r2, %r73;
	cvt.s64.s32 	%rd7, %r109;
	mul.lo.s32 	%r34, %r73, %r72;
	mov.f32 	%f416, 0f00000000;
	mov.u32 	%r157, %r164;
$L__BB0_32:
	setp.lt.u32 	%p32, %r73, 16;
	mul.lo.s32 	%r111, %r34, %r157;
	cvt.s64.s32 	%rd44, %r111;
	add.s64 	%rd8, %rd44, %rd7;
	mov.f32 	%f414, 0f00000000;
	mov.b32 	%r160, 0;
	@%p32 bra 	$L__BB0_35;
	mov.f32 	%f414, 0f00000000;
	mov.b32 	%r158, 0;
$L__BB0_34:
	.pragma "nounroll";
	shl.b32 	%r113, %r158, 2;
	mov.u32 	%r114, shared;
	add.s32 	%r115, %r114, %r113;
	ld.shared.v4.f32 	{%f180, %f181, %f182, %f183}, [%r115];
	cvt.u64.u32 	%rd45, %r158;
	add.s64 	%rd46, %rd8, %rd45;
	shl.b64 	%rd47, %rd46, 2;
	add.s64 	%rd48, %rd1, %rd47;
	ld.global.nc.f32 	%f184, [%rd48];
	fma.rn.f32 	%f185, %f180, %f184, %f414;
	ld.global.nc.f32 	%f186, [%rd48+4];
	fma.rn.f32 	%f187, %f181, %f186, %f185;
	ld.global.nc.f32 	%f188, [%rd48+8];
	fma.rn.f32 	%f189, %f182, %f188, %f187;
	ld.global.nc.f32 	%f190, [%rd48+12];
	fma.rn.f32 	%f191, %f183, %f190, %f189;
	ld.shared.v4.f32 	{%f192, %f193, %f194, %f195}, [%r115+16];
	ld.global.nc.f32 	%f196, [%rd48+16];
	fma.rn.f32 	%f197, %f192, %f196, %f191;
	ld.global.nc.f32 	%f198, [%rd48+20];
	fma.rn.f32 	%f199, %f193, %f198, %f197;
	ld.global.nc.f32 	%f200, [%rd48+24];
	fma.rn.f32 	%f201, %f194, %f200, %f199;
	ld.global.nc.f32 	%f202, [%rd48+28];
	fma.rn.f32 	%f203, %f195, %f202, %f201;
	ld.shared.v4.f32 	{%f204, %f205, %f206, %f207}, [%r115+32];
	ld.global.nc.f32 	%f208, [%rd48+32];
	fma.rn.f32 	%f209, %f204, %f208, %f203;
	ld.global.nc.f32 	%f210, [%rd48+36];
	fma.rn.f32 	%f211, %f205, %f210, %f209;
	ld.global.nc.f32 	%f212, [%rd48+40];
	fma.rn.f32 	%f213, %f206, %f212, %f211;
	ld.global.nc.f32 	%f214, [%rd48+44];
	fma.rn.f32 	%f215, %f207, %f214, %f213;
	ld.shared.v4.f32 	{%f216, %f217, %f218, %f219}, [%r115+48];
	ld.global.nc.f32 	%f220, [%rd48+48];
	fma.rn.f32 	%f221, %f216, %f220, %f215;
	ld.global.nc.f32 	%f222, [%rd48+52];
	fma.rn.f32 	%f223, %f217, %f222, %f221;
	ld.global.nc.f32 	%f224, [%rd48+56];
	fma.rn.f32 	%f225, %f218, %f224, %f223;
	ld.global.nc.f32 	%f226, [%rd48+60];
	fma.rn.f32 	%f414, %f219, %f226, %f225;
	add.s32 	%r158, %r158, 16;
	setp.ne.s32 	%p33, %r158, %r32;
	mov.u32 	%r160, %r32;
	@%p33 bra 	$L__BB0_34;
$L__BB0_35:
	setp.eq.s32 	%p34, %r30, 0;
	@%p34 bra 	$L__BB0_45;
	add.s32 	%r116, %r30, -1;
	setp.lt.u32 	%p35, %r116, 7;
	@%p35 bra 	$L__BB0_38;
	shl.b32 	%r117, %r160, 2;
	mov.u32 	%r118, shared;
	add.s32 	%r119, %r118, %r117;
	ld.shared.f32 	%f228, [%r119];
	cvt.u64.u32 	%rd49, %r160;
	add.s64 	%rd50, %rd8, %rd49;
	shl.b64 	%rd51, %rd50, 2;
	add.s64 	%rd52, %rd1, %rd51;
	ld.global.nc.f32 	%f229, [%rd52];
	fma.rn.f32 	%f230, %f228, %f229, %f414;
	ld.shared.f32 	%f231, [%r119+4];
	ld.global.nc.f32 	%f232, [%rd52+4];
	fma.rn.f32 	%f233, %f231, %f232, %f230;
	ld.shared.f32 	%f234, [%r119+8];
	ld.global.nc.f32 	%f235, [%rd52+8];
	fma.rn.f32 	%f236, %f234, %f235, %f233;
	ld.shared.f32 	%f237, [%r119+12];
	ld.global.nc.f32 	%f238, [%rd52+12];
	fma.rn.f32 	%f239, %f237, %f238, %f236;
	ld.shared.f32 	%f240, [%r119+16];
	ld.global.nc.f32 	%f241, [%rd52+16];
	fma.rn.f32 	%f242, %f240, %f241, %f239;
	ld.shared.f32 	%f243, [%r119+20];
	ld.global.nc.f32 	%f244, [%rd52+20];
	fma.rn.f32 	%f245, %f243, %f244, %f242;
	ld.shared.f32 	%f246, [%r119+24];
	ld.global.nc.f32 	%f247, [%rd52+24];
	fma.rn.f32 	%f248, %f246, %f247, %f245;
	ld.shared.f32 	%f249, [%r119+28];
	ld.global.nc.f32 	%f250, [%rd52+28];
	fma.rn.f32 	%f414, %f249, %f250, %f248;
	add.s32 	%r160, %r160, 8;
$L__BB0_38:
	setp.eq.s32 	%p36, %r31, 0;
	@%p36 bra 	$L__BB0_45;
	add.s32 	%r120, %r31, -1;
	setp.lt.u32 	%p37, %r120, 3;
	@%p37 bra 	$L__BB0_41;
	shl.b32 	%r121, %r160, 2;
	mov.u32 	%r122, shared;
	add.s32 	%r123, %r122, %r121;
	ld.shared.f32 	%f252, [%r123];
	cvt.u64.u32 	%rd53, %r160;
	add.s64 	%rd54, %rd8, %rd53;
	shl.b64 	%rd55, %rd54, 2;
	add.s64 	%rd56, %rd1, %rd55;
	ld.global.nc.f32 	%f253, [%rd56];
	fma.rn.f32 	%f254, %f252, %f253, %f414;
	ld.shared.f32 	%f255, [%r123+4];
	ld.global.nc.f32 	%f256, [%rd56+4];
	fma.rn.f32 	%f257, %f255, %f256, %f254;
	ld.shared.f32 	%f258, [%r123+8];
	ld.global.nc.f32 	%f259, [%rd56+8];
	fma.rn.f32 	%f260, %f258, %f259, %f257;
	ld.shared.f32 	%f261, [%r123+12];
	ld.global.nc.f32 	%f262, [%rd56+12];
	fma.rn.f32 	%f414, %f261, %f262, %f260;
	add.s32 	%r160, %r160, 4;
$L__BB0_41:
	setp.eq.s32 	%p38, %r33, 0;
	@%p38 bra 	$L__BB0_45;
	setp.eq.s32 	%p39, %r33, 1;
	shl.b32 	%r124, %r160, 2;
	mov.u32 	%r125, shared;
	add.s32 	%r43, %r125, %r124;
	ld.shared.f32 	%f263, [%r43];
	cvt.u64.u32 	%rd57, %r160;
	add.s64 	%rd58, %rd8, %rd57;
	shl.b64 	%rd59, %rd58, 2;
	add.s64 	%rd9, %rd1, %rd59;
	ld.global.nc.f32 	%f264, [%rd9];
	fma.rn.f32 	%f414, %f263, %f264, %f414;
	@%p39 bra 	$L__BB0_45;
	setp.eq.s32 	%p40, %r33, 2;
	ld.shared.f32 	%f265, [%r43+4];
	ld.global.nc.f32 	%f266, [%rd9+4];
	fma.rn.f32 	%f414, %f265, %f266, %f414;
	@%p40 bra 	$L__BB0_45;
	ld.shared.f32 	%f267, [%r43+8];
	ld.global.nc.f32 	%f268, [%rd9+8];
	fma.rn.f32 	%f414, %f267, %f268, %f414;
$L__BB0_45:
	mul.f32 	%f269, %f60, %f414;
	sub.f32 	%f270, %f269, %f21;
	fma.rn.f32 	%f271, %f270, 0f3BBB989D, 0f3F000000;
	cvt.sat.f32.f32 	%f272, %f271;
	mov.f32 	%f273, 0f4B400001;
	mov.f32 	%f274, 0f437C0000;
	fma.rm.f32 	%f275, %f272, %f274, %f273;
	add.f32 	%f276, %f275, 0fCB40007F;
	neg.f32 	%f277, %f276;
	fma.rn.f32 	%f278, %f270, 0f3FB8AA3B, %f277;
	fma.rn.f32 	%f279, %f270, 0f32A57060, %f278;
	mov.b32 	%r126, %f275;
	shl.b32 	%r127, %r126, 23;
	mov.b32 	%f280, %r127;
	ex2.approx.ftz.f32 	%f281, %f279;
	fma.rn.f32 	%f416, %f281, %f280, %f416;
	add.s32 	%r157, %r157, %r27;
	setp.le.s32 	%p41, %r157, %r3;
	setp.lt.s32 	%p42, %r157, %r71;
	and.pred  	%p43, %p41, %p42;
	@%p43 bra 	$L__BB0_32;
$L__BB0_46:
	setp.lt.u32 	%p44, %r27, 2;
	st.shared.f32 	[%r26], %f416;
	bar.sync 	0;
	@%p44 bra 	$L__BB0_51;
	mov.u32 	%r163, %r27;
$L__BB0_48:
	shr.u32 	%r48, %r163, 1;
	setp.ge.u32 	%p45, %r164, %r48;
	@%p45 bra 	$L__BB0_50;
	shl.b32 	%r128, %r48, 2;
	add.s32 	%r129, %r26, %r128;
	ld.shared.f32 	%f282, [%r129];
	ld.shared.f32 	%f283, [%r26];
	add.f32 	%f284, %f282, %f283;
	st.shared.f32 	[%r26], %f284;
$L__BB0_50:
	bar.sync 	0;
	setp.gt.u32 	%p46, %r163, 3;
	mov.u32 	%r163, %r48;
	@%p46 bra 	$L__BB0_48;
$L__BB0_51:
	setp.ge.s32 	%p47, %r164, %r73;
	ld.shared.f32 	%f42, [%r25];
	bar.sync 	0;
	@%p47 bra 	$L__BB0_70;
	ld.param.u64 	%rd82, [fused_prefill_attention_f32_param_0];
	setp.gt.s32 	%p48, %r3, -1;
	setp.gt.s32 	%p49, %r71, 0;
	and.pred  	%p2, %p48, %p49;
	mul.lo.s32 	%r49, %r73, %r72;
	mul.lo.s32 	%r130, %r2, %r73;
	cvt.s64.s32 	%rd10, %r130;
	add.s32 	%r131, %r71, -1;
	min.u32 	%r50, %r3, %r131;
	add.s32 	%r51, %r73, -1;
	and.b32  	%r52, %r73, 15;
	and.b32  	%r53, %r73, 7;
	and.b32  	%r54, %r73, -16;
	and.b32  	%r55, %r73, 3;
	neg.s32 	%r56, %r54;
	cvta.to.global.u64 	%rd11, %rd82;
	cvta.to.global.u64 	%rd12, %rd20;
	not.pred 	%p50, %p2;
$L__BB0_53:
	mov.f32 	%f426, 0f00000000;
	@%p50 bra 	$L__BB0_69;
	mov.f32 	%f426, 0f00000000;
	mov.b32 	%r165, 0;
	cvt.s64.s32 	%rd74, %r164;
$L__BB0_55:
	mov.u32 	%r58, %r165;
	setp.lt.u32 	%p51, %r51, 15;
	mul.lo.s32 	%r134, %r49, %r58;
	cvt.s64.s32 	%rd60, %r134;
	add.s64 	%rd13, %rd60, %rd10;
	mov.f32 	%f425, 0f00000000;
	mov.b32 	%r169, 0;
	@%p51 bra 	$L__BB0_58;
	shl.b64 	%rd61, %rd13, 2;
	add.s64 	%rd62, %rd1, %rd61;
	add.s64 	%rd83, %rd62, 32;
	mov.u32 	%r136, shared;
	add.s32 	%r166, %r136, 32;
	mov.f32 	%f425, 0f00000000;
	mov.u32 	%r167, %r56;
$L__BB0_57:
	.pragma "nounroll";
	ld.shared.v4.f32 	{%f290, %f291, %f292, %f293}, [%r166+-32];
	ld.global.nc.f32 	%f294, [%rd83+-32];
	fma.rn.f32 	%f295, %f290, %f294, %f425;
	ld.global.nc.f32 	%f296, [%rd83+-28];
	fma.rn.f32 	%f297, %f291, %f296, %f295;
	ld.global.nc.f32 	%f298, [%rd83+-24];
	fma.rn.f32 	%f299, %f292, %f298, %f297;
	ld.global.nc.f32 	%f300, [%rd83+-20];
	fma.rn.f32 	%f301, %f293, %f300, %f299;
	ld.shared.v4.f32 	{%f302, %f303, %f304, %f305}, [%r166+-16];
	ld.global.nc.f32 	%f306, [%rd83+-16];
	fma.rn.f32 	%f307, %f302, %f306, %f301;
	ld.global.nc.f32 	%f308, [%rd83+-12];
	fma.rn.f32 	%f309, %f303, %f308, %f307;
	ld.global.nc.f32 	%f310, [%rd83+-8];
	fma.rn.f32 	%f311, %f304, %f310, %f309;
	ld.global.nc.f32 	%f312, [%rd83+-4];
	fma.rn.f32 	%f313, %f305, %f312, %f311;
	ld.shared.v4.f32 	{%f314, %f315, %f316, %f317}, [%r166];
	ld.global.nc.f32 	%f318, [%rd83];
	fma.rn.f32 	%f319, %f314, %f318, %f313;
	ld.global.nc.f32 	%f320, [%rd83+4];
	fma.rn.f32 	%f321, %f315, %f320, %f319;
	ld.global.nc.f32 	%f322, [%rd83+8];
	fma.rn.f32 	%f323, %f316, %f322, %f321;
	ld.global.nc.f32 	%f324, [%rd83+12];
	fma.rn.f32 	%f325, %f317, %f324, %f323;
	ld.shared.v4.f32 	{%f326, %f327, %f328, %f329}, [%r166+16];
	ld.global.nc.f32 	%f330, [%rd83+16];
	fma.rn.f32 	%f331, %f326, %f330, %f325;
	ld.global.nc.f32 	%f332, [%rd83+20];
	fma.rn.f32 	%f333, %f327, %f332, %f331;
	ld.global.nc.f32 	%f334, [%rd83+24];
	fma.rn.f32 	%f335, %f328, %f334, %f333;
	ld.global.nc.f32 	%f336, [%rd83+28];
	fma.rn.f32 	%f425, %f329, %f336, %f335;
	add.s32 	%r167, %r167, 16;
	add.s32 	%r166, %r166, 64;
	add.s64 	%rd83, %rd83, 64;
	setp.ne.s32 	%p52, %r167, 0;
	mov.u32 	%r169, %r54;
	@%p52 bra 	$L__BB0_57;
$L__BB0_58:
	setp.eq.s32 	%p53, %r52, 0;
	@%p53 bra 	$L__BB0_68;
	add.s32 	%r137, %r52, -1;
	setp.lt.u32 	%p54, %r137, 7;
	@%p54 bra 	$L__BB0_61;
	shl.b32 	%r138, %r169, 2;
	mov.u32 	%r139, shared;
	add.s32 	%r140, %r139, %r138;
	ld.shared.f32 	%f338, [%r140];
	cvt.u64.u32 	%rd63, %r169;
	add.s64 	%rd64, %rd13, %rd63;
	shl.b64 	%rd65, %rd64, 2;
	add.s64 	%rd66, %rd1, %rd65;
	ld.global.nc.f32 	%f339, [%rd66];
	fma.rn.f32 	%f340, %f338, %f339, %f425;
	ld.shared.f32 	%f341, [%r140+4];
	ld.global.nc.f32 	%f342, [%rd66+4];
	fma.rn.f32 	%f343, %f341, %f342, %f340;
	ld.shared.f32 	%f344, [%r140+8];
	ld.global.nc.f32 	%f345, [%rd66+8];
	fma.rn.f32 	%f346, %f344, %f345, %f343;
	ld.shared.f32 	%f347, [%r140+12];
	ld.global.nc.f32 	%f348, [%rd66+12];
	fma.rn.f32 	%f349, %f347, %f348, %f346;
	ld.shared.f32 	%f350, [%r140+16];
	ld.global.nc.f32 	%f351, [%rd66+16];
	fma.rn.f32 	%f352, %f350, %f351, %f349;
	ld.shared.f32 	%f353, [%r140+20];
	ld.global.nc.f32 	%f354, [%rd66+20];
	fma.rn.f32 	%f355, %f353, %f354, %f352;
	ld.shared.f32 	%f356, [%r140+24];
	ld.global.nc.f32 	%f357, [%rd66+24];
	fma.rn.f32 	%f358, %f356, %f357, %f355;
	ld.shared.f32 	%f359, [%r140+28];
	ld.global.nc.f32 	%f360, [%rd66+28];
	fma.rn.f32 	%f425, %f359, %f360, %f358;
	add.s32 	%r169, %r169, 8;
$L__BB0_61:
	setp.eq.s32 	%p55, %r53, 0;
	@%p55 bra 	$L__BB0_68;
	add.s32 	%r141, %r53, -1;
	setp.lt.u32 	%p56, %r141, 3;
	@%p56 bra 	$L__BB0_64;
	shl.b32 	%r142, %r169, 2;
	mov.u32 	%r143, shared;
	add.s32 	%r144, %r143, %r142;
	ld.shared.f32 	%f362, [%r144];
	cvt.u64.u32 	%rd67, %r169;
	add.s64 	%rd68, %rd13, %rd67;
	shl.b64 	%rd69, %rd68, 2;
	add.s64 	%rd70, %rd1, %rd69;
	ld.global.nc.f32 	%f363, [%rd70];
	fma.rn.f32 	%f364, %f362, %f363, %f425;
	ld.shared.f32 	%f365, [%r144+4];
	ld.global.nc.f32 	%f366, [%rd70+4];
	fma.rn.f32 	%f367, %f365, %f366, %f364;
	ld.shared.f32 	%f368, [%r144+8];
	ld.global.nc.f32 	%f369, [%rd70+8];
	fma.rn.f32 	%f370, %f368, %f369, %f367;
	ld.shared.f32 	%f371, [%r144+12];
	ld.global.nc.f32 	%f372, [%rd70+12];
	fma.rn.f32 	%f425, %f371, %f372, %f370;
	add.s32 	%r169, %r169, 4;
$L__BB0_64:
	setp.eq.s32 	%p57, %r55, 0;
	@%p57 bra 	$L__BB0_68;
	setp.eq.s32 	%p58, %r55, 1;
	shl.b32 	%r145, %r169, 2;
	mov.u32 	%r146, shared;
	add.s32 	%r68, %r146, %r145;
	ld.shared.f32 	%f373, [%r68];
	cvt.u64.u32 	%rd71, %r169;
	add.s64 	%rd72, %rd13, %rd71;
	shl.b64 	%rd73, %rd72, 2;
	add.s64 	%rd17, %rd1, %rd73;
	ld.global.nc.f32 	%f374, [%rd17];
	fma.rn.f32 	%f425, %f373, %f374, %f425;
	@%p58 bra 	$L__BB0_68;
	setp.eq.s32 	%p59, %r55, 2;
	ld.shared.f32 	%f375, [%r68+4];
	ld.global.nc.f32 	%f376, [%rd17+4];
	fma.rn.f32 	%f425, %f375, %f376, %f425;
	@%p59 bra 	$L__BB0_68;
	ld.shared.f32 	%f377, [%r68+8];
	ld.global.nc.f32 	%f378, [%rd17+8];
	fma.rn.f32 	%f425, %f377, %f378, %f425;
$L__BB0_68:
	mul.f32 	%f379, %f60, %f425;
	sub.f32 	%f380, %f379, %f21;
	fma.rn.f32 	%f381, %f380, 0f3BBB989D, 0f3F000000;
	cvt.sat.f32.f32 	%f382, %f381;
	mov.f32 	%f383, 0f4B400001;
	mov.f32 	%f384, 0f437C0000;
	fma.rm.f32 	%f385, %f382, %f384, %f383;
	add.f32 	%f386, %f385, 0fCB40007F;
	neg.f32 	%f387, %f386;
	fma.rn.f32 	%f388, %f380, 0f3FB8AA3B, %f387;
	fma.rn.f32 	%f389, %f380, 0f32A57060, %f388;
	mov.b32 	%r147, %f385;
	shl.b32 	%r148, %r147, 23;
	mov.b32 	%f390, %r148;
	ex2.approx.ftz.f32 	%f391, %f389;
	mul.f32 	%f392, %f391, %f390;
	div.rn.f32 	%f393, %f392, %f42;
	add.s64 	%rd75, %rd13, %rd74;
	shl.b64 	%rd76, %rd75, 2;
	add.s64 	%rd77, %rd12, %rd76;
	ld.global.nc.f32 	%f394, [%rd77];
	fma.rn.f32 	%f426, %f394, %f393, %f426;
	add.s32 	%r165, %r58, 1;
	setp.ne.s32 	%p60, %r58, %r50;
	@%p60 bra 	$L__BB0_55;
$L__BB0_69:
	cvt.s64.s32 	%rd78, %r164;
	add.s64 	%rd79, %rd2, %rd78;
	shl.b64 	%rd80, %rd79, 2;
	add.s64 	%rd81, %rd11, %rd80;
	st.global.f32 	[%rd81], %f426;
	add.s32 	%r164, %r164, %r27;
	setp.lt.s32 	%p61, %r164, %r73;
	@%p61 bra 	$L__BB0_53;
$L__BB0_70:
	ret;

}
	// .globl	fused_prefill_attention_f16
.visible .entry fused_prefill_attention_f16(
	.param .u64 .ptr .align 1 fused_prefill_attention_f16_param_0,
	.param .u64 .ptr .align 1 fused_prefill_attention_f16_param_1,
	.param .u64 .ptr .align 1 fused_prefill_attention_f16_param_2,
	.param .u64 .ptr .align 1 fused_prefill_attention_f16_param_3,
	.param .f32 fused_prefill_attention_f16_param_4,
	.param .u32 fused_prefill_attention_f16_param_5,
	.param .u32 fused_prefill_attention_f16_param_6,
	.param .u32 fused_prefill_attention_f16_param_7,
	.param .u32 fused_prefill_attention_f16_param_8,
	.param .u32 fused_prefill_attention_f16_param_9,
	.param .u32 fused_prefill_attention_f16_param_10
)
{
	.reg .pred 	%p<62>;
	.reg .b16 	%rs<97>;
	.reg .b32 	%r<171>;
	.reg .b32 	%f<428>;
	.reg .b64 	%rd<84>;

	ld.param.u64 	%rd19, [fused_prefill_attention_f16_param_1];
	ld.param.u64 	%rd21, [fused_prefill_attention_f16_param_2];
	ld.param.u64 	%rd20, [fused_prefill_attention_f16_param_3];
	ld.param.f32 	%f60, [fused_prefill_attention_f16_param_4];
	ld.param.u32 	%r71, [fused_prefill_attention_f16_param_6];
	ld.param.u32 	%r74, [fused_prefill_attention_f16_param_7];
	ld.param.u32 	%r72, [fused_prefill_attention_f16_param_8];
	ld.param.u32 	%r73, [fused_prefill_attention_f16_param_9];
	ld.param.u32 	%r75, [fused_prefill_attention_f16_param_10];
	cvta.to.global.u64 	%rd1, %rd21;
	mov.u32 	%r76, %ctaid.x;
	mov.u32 	%r77, %ctaid.y;
	mov.u32 	%r164, %tid.x;
	mul.lo.s32 	%r78, %r72, %r76;
	div.s32 	%r2, %r78, %r74;
	add.s32 	%r3, %r75, %r77;
	mul.lo.s32 	%r79, %r74, %r77;
	mul.lo.s32 	%r80, %r79, %r73;
	cvt.s64.s32 	%rd22, %r80;
	mul.lo.s32 	%r81, %r73, %r76;
	cvt.s64.s32 	%rd23, %r81;
	add.s64 	%rd2, %rd22, %rd23;
	setp.ge.s32 	%p3, %r164, %r73;
	@%p3 bra 	$L__BB1_3;
	mov.u32 	%r4, %ntid.x;
	cvta.to.global.u64 	%rd3, %rd19;
	mov.u32 	%r149, %r164;
$L__BB1_2:
	cvt.s64.s32 	%rd24, %r149;
	add.s64 	%rd25, %rd2, %rd24;
	shl.b64 	%rd26, %rd25, 1;
	add.s64 	%rd27, %rd3, %rd26;
	ld.global.nc.u16 	%rs1, [%rd27];
	// begin inline asm
	{  cvt.f32.f16 %f61, %rs1;}

	// end inline asm
	shl.b32 	%r82, %r149, 2;
	mov.u32 	%r83, shared;
	add.s32 	%r84, %r83, %r82;
	st.shared.f32 	[%r84], %f61;
	add.s32 	%r149, %r149, %r4;
	setp.lt.s32 	%p4, %r149, %r73;
	@%p4 bra 	$L__BB1_2;
$L__BB1_3:
	bar.sync 	0;
	setp.le.s32 	%p5, %r164, %r3;
	setp.lt.s32 	%p6, %r164, %r71;
	and.pred  	%p1, %p5, %p6;
	mov.f32 	%f406, 0fFF800000;
	not.pred 	%p7, %p1;
	@%p7 bra 	$L__BB1_22;
	setp.gt.s32 	%p8, %r73, 0;
	mov.u32 	%r7, %ntid.x;
	@%p8 bra 	$L__BB1_7;
	mul.f32 	%f1, %f60, 0f00000000;
	mov.f32 	%f406, 0fFF800000;
	mov.u32 	%r155, %r164;
$L__BB1_6:
	max.f32 	%f406, %f406, %f1;
	add.s32 	%r155, %r155, %r7;
	setp.le.s32 	%p9, %r155, %r3;
	setp.lt.s32 	%p10, %r155, %r71;
	and.pred  	%p11, %p9, %p10;
	@%p11 bra 	$L__BB1_6;
	bra.uni 	$L__BB1_22;
$L__BB1_7:
	and.b32  	%r8, %r73, 15;
	and.b32  	%r9, %r73, 7;
	and.b32  	%r10, %r73, 2147483632;
	and.b32  	%r11, %r73, 3;
	mul.lo.s32 	%r85, %r2, %r73;
	cvt.s64.s32 	%rd4, %r85;
	mul.lo.s32 	%r12, %r73, %r72;
	mov.f32 	%f406, 0fFF800000;
	mov.u32 	%r150, %r164;
$L__BB1_8:
	setp.lt.u32 	%p12, %r73, 16;
	mul.lo.s32 	%r87, %r12, %r150;
	cvt.s64.s32 	%rd28, %r87;
	add.s64 	%rd5, %rd28, %rd4;
	mov.f32 	%f404, 0f00000000;
	mov.b32 	%r153, 0;
	@%p12 bra 	$L__BB1_11;
	mov.f32 	%f404, 0f00000000;
	mov.b32 	%r151, 0;
$L__BB1_10:
	.pragma "nounroll";
	shl.b32 	%r89, %r151, 2;
	mov.u32 	%r90, shared;
	add.s32 	%r91, %r90, %r89;
	ld.shared.v4.f32 	{%f84, %f85, %f86, %f87}, [%r91];
	cvt.u64.u32 	%rd29, %r151;
	add.s64 	%rd30, %rd5, %rd29;
	shl.b64 	%rd31, %rd30, 1;
	add.s64 	%rd32, %rd1, %rd31;
	ld.global.nc.u16 	%rs2, [%rd32];
	// begin inline asm
	{  cvt.f32.f16 %f68, %rs2;}

	// end inline asm
	fma.rn.f32 	%f88, %f84, %f68, %f404;
	ld.global.nc.u16 	%rs3, [%rd32+2];
	// begin inline asm
	{  cvt.f32.f16 %f69, %rs3;}

	// end inline asm
	fma.rn.f32 	%f89, %f85, %f69, %f88;
	ld.global.nc.u16 	%rs4, [%rd32+4];
	// begin inline asm
	{  cvt.f32.f16 %f70, %rs4;}

	// end inline asm
	fma.rn.f32 	%f90, %f86, %f70, %f89;
	ld.global.nc.u16 	%rs5, [%rd32+6];
	// begin inline asm
	{  cvt.f32.f16 %f71, %rs5;}

	// end inline asm
	fma.rn.f32 	%f91, %f87, %f71, %f90;
	ld.shared.v4.f32 	{%f92, %f93, %f94, %f95}, [%r91+16];
	ld.global.nc.u16 	%rs6, [%rd32+8];
	// begin inline asm
	{  cvt.f32.f16 %f72, %rs6;}

	// end inline asm
	fma.rn.f32 	%f96, %f92, %f72, %f91;
	ld.global.nc.u16 	%rs7, [%rd32+10];
	// begin inline asm
	{  cvt.f32.f16 %f73, %rs7;}

	// end inline asm
	fma.rn.f32 	%f97, %f93, %f73, %f96;
	ld.global.nc.u16 	%rs8, [%rd32+12];
	// begin inline asm
	{  cvt.f32.f16 %f74, %rs8;}

	// end inline asm
	fma.rn.f32 	%f98, %f94, %f74, %f97;
	ld.global.nc.u16 	%rs9, [%rd32+14];
	// begin inline asm
	{  cvt.f32.f16 %f75, %rs9;}

	// end inline asm
	fma.rn.f32 	%f99, %f95, %f75, %f98;
	ld.shared.v4.f32 	{%f100, %f101, %f102, %f103}, [%r91+32];
	ld.global.nc.u16 	%rs10, [%rd32+16];
	// begin inline asm
	{  cvt.f32.f16 %f76, %rs10;}

	// end inline asm
	fma.rn.f32 	%f104, %f100, %f76, %f99;
	ld.global.nc.u16 	%rs11, [%rd32+18];
	// begin inline asm
	{  cvt.f32.f16 %f77, %rs11;}

	// end inline asm
	fma.rn.f32 	%f105, %f101, %f77, %f104;
	ld.global.nc.u16 	%rs12, [%rd32+20];
	// begin inline asm
	{  cvt.f32.f16 %f78, %rs12;}

	// end inline asm
	fma.rn.f32 	%f106, %f102, %f78, %f105;
	ld.global.nc.u16 	%rs13, [%rd32+22];
	// begin inline asm
	{  cvt.f32.f16 %f79, %rs13;}

	// end inline asm
	fma.rn.f32 	%f107, %f103, %f79, %f106;
	ld.shared.v4.f32 	{%f108, %f109, %f110, %f111}, [%r91+48];
	ld.global.nc.u16 	%rs14, [%rd32+24];
	// begin inline asm
	{  cvt.f32.f16 %f80, %rs14;}

	// end inline asm
	fma.rn.f32 	%f112, %f108, %f80, %f107;
	ld.global.nc.u16 	%rs15, [%rd32+26];
	// begin inline asm
	{  cvt.f32.f16 %f81, %rs15;}

	// end inline asm
	fma.rn.f32 	%f113, %f109, %f81, %f112;
	ld.global.nc.u16 	%rs16, [%rd32+28];
	// begin inline asm
	{  cvt.f32.f16 %f82, %rs16;}

	// end inline asm
	fma.rn.f32 	%f114, %f110, %f82, %f113;
	ld.global.nc.u16 	%rs17, [%rd32+30];
	// begin inline asm
	{  cvt.f32.f16 %f83, %rs17;}

	// end inline asm
	fma.rn.f32 	%f404, %f111, %f83, %f114;
	add.s32 	%r151, %r151, 16;
	setp.ne.s32 	%p13, %r151, %r10;
	mov.u32 	%r153, %r10;
	@%p13 bra 	$L__BB1_10;
$L__BB1_11:
	setp.eq.s32 	%p14, %r8, 0;
	@%p14 bra 	$L__BB1_21;
	add.s32 	%r92, %r8, -1;
	setp.lt.u32 	%p15, %r92, 7;
	@%p15 bra 	$L__BB1_14;
	shl.b32 	%r93, %r153, 2;
	mov.u32 	%r94, shared;
	add.s32 	%r95, %r94, %r93;
	ld.shared.f32 	%f124, [%r95];
	cvt.u64.u32 	%rd33, %r153;
	add.s64 	%rd34, %rd5, %rd33;
	shl.b64 	%rd35, %rd34, 1;
	add.s64 	%rd36, %rd1, %rd35;
	ld.global.nc.u16 	%rs18, [%rd36];
	// begin inline asm
	{  cvt.f32.f16 %f116, %rs18;}

	// end inline asm
	fma.rn.f32 	%f125, %f124, %f116, %f404;
	ld.shared.f32 	%f126, [%r95+4];
	ld.global.nc.u16 	%rs19, [%rd36+2];
	// begin inline asm
	{  cvt.f32.f16 %f117, %rs19;}

	// end inline asm
	fma.rn.f32 	%f127, %f126, %f117, %f125;
	ld.shared.f32 	%f128, [%r95+8];
	ld.global.nc.u16 	%rs20, [%rd36+4];
	// begin inline asm
	{  cvt.f32.f16 %f118, %rs20;}

	// end inline asm
	fma.rn.f32 	%f129, %f128, %f118, %f127;
	ld.shared.f32 	%f130, [%r95+12];
	ld.global.nc.u16 	%rs21, [%rd36+6];
	// begin inline asm
	{  cvt.f32.f16 %f119, %rs21;}

	// end inline asm
	fma.rn.f32 	%f131, %f130, %f119, %f129;
	ld.shared.f32 	%f132, [%r95+16];
	ld.global.nc.u16 	%rs22, [%rd36+8];
	// begin inline asm
	{  cvt.f32.f16 %f120, %rs22;}

	// end inline asm
	fma.rn.f32 	%f133, %f132, %f120, %f131;
	ld.shared.f32 	%f134, [%r95+20];
	ld.global.nc.u16 	%rs23, [%rd36+10];
	// begin inline asm
	{  cvt.f32.f16 %f121, %rs23;}

	// end inline asm
	fma.rn.f32 	%f135, %f134, %f121, %f133;
	ld.shared.f32 	%f136, [%r95+24];
	ld.global.nc.u16 	%rs24, [%rd36+12];
	// begin inline asm
	{  cvt.f32.f16 %f122, %rs24;}

	// end inline asm
	fma.rn.f32 	%f137, %f136, %f122, %f135;
	ld.shared.f32 	%f138, [%r95+28];
	ld.global.nc.u16 	%rs25, [%rd36+14];
	// begin inline asm
	{  cvt.f32.f16 %f123, %rs25;}

	// end inline asm
	fma.rn.f32 	%f404, %f138, %f123, %f137;
	add.s32 	%r153, %r153, 8;
$L__BB1_14:
	setp.eq.s32 	%p16, %r9, 0;
	@%p16 bra 	$L__BB1_21;
	add.s32 	%r96, %r9, -1;
	setp.lt.u32 	%p17, %r96, 3;
	@%p17 bra 	$L__BB1_17;
	shl.b32 	%r97, %r153, 2;
	mov.u32 	%r98, shared;
	add.s32 	%r99, %r98, %r97;
	ld.shared.f32 	%f144, [%r99];
	cvt.u64.u32 	%rd37, %r153;
	add.s64 	%rd38, %rd5, %rd37;
	shl.b64 	%rd39, %rd38, 1;
	add.s64 	%rd40, %rd1, %rd39;
	ld.global.nc.u16 	%rs26, [%rd40];
	// begin inline asm
	{  cvt.f32.f16 %f140, %rs26;}

	// end inline asm
	fma.rn.f32 	%f145, %f144, %f140, %f404;
	ld.shared.f32 	%f146, [%r99+4];
	ld.global.nc.u16 	%rs27, [%rd40+2];
	// begin inline asm
	{  cvt.f32.f16 %f141, %rs27;}

	// end inline asm
	fma.rn.f32 	%f147, %f146, %f141, %f145;
	ld.shared.f32 	%f148, [%r99+8];
	ld.global.nc.u16 	%rs28, [%rd40+4];
	// begin inline asm
	{  cvt.f32.f16 %f142, %rs28;}

	// end inline asm
	fma.rn.f32 	%f149, %f148, %f142, %f147;
	ld.shared.f32 	%f150, [%r99+12];
	ld.global.nc.u16 	%rs29, [%rd40+6];
	// begin inline asm
	{  cvt.f32.f16 %f143, %rs29;}

	// end inline asm
	fma.rn.f32 	%f404, %f150, %f143, %f149;
	add.s32 	%r153, %r153, 4;
$L__BB1_17:
	setp.eq.s32 	%p18, %r11, 0;
	@%p18 bra 	$L__BB1_21;
	setp.eq.s32 	%p19, %r11, 1;
	shl.b32 	%r100, %r153, 2;
	mov.u32 	%r101, shared;
	add.s32 	%r21, %r101, %r100;
	ld.shared.f32 	%f152, [%r21];
	cvt.u64.u32 	%rd41, %r153;
	add.s64 	%rd42, %rd5, %rd41;
	shl.b64 	%rd43, %rd42, 1;
	add.s64 	%rd6, %rd1, %rd43;
	ld.global.nc.u16 	%rs30, [%rd6];
	// begin inline asm
	{  cvt.f32.f16 %f151, %rs30;}

	// end inline asm
	fma.rn.f32 	%f404, %f152, %f151, %f404;
	@%p19 bra 	$L__BB1_21;
	setp.eq.s32 	%p20, %r11, 2;
	ld.shared.f32 	%f154, [%r21+4];
	ld.global.nc.u16 	%rs31, [%rd6+2];
	// begin inline asm
	{  cvt.f32.f16 %f153, %rs31;}

	// end inline asm
	fma.rn.f32 	%f404, %f154, %f153, %f404;
	@%p20 bra 	$L__BB1_21;
	ld.shared.f32 	%f156, [%r21+8];
	ld.global.nc.u16 	%rs32, [%rd6+4];
	// begin inline asm
	{  cvt.f32.f16 %f155, %rs32;}

	// end inline asm
	fma.rn.f32 	%f404, %f156, %f155, %f404;
$L__BB1_21:
	mul.f32 	%f157, %f60, %f404;
	max.f32 	%f406, %f406, %f157;
	add.s32 	%r150, %r150, %r7;
	setp.le.s32 	%p21, %r150, %r3;
	setp.lt.s32 	%p22, %r150, %r71;
	and.pred  	%p23, %p21, %p22;
	@%p23 bra 	$L__BB1_8;
$L__BB1_22:
	shl.b32 	%r102, %r73, 2;
	mov.u32 	%r103, shared;
	add.s32 	%r25, %r103, %r102;
	shl.b32 	%r104, %r164, 2;
	add.s32 	%r26, %r25, %r104;
	st.shared.f32 	[%r26], %f406;
	bar.sync 	0;
	mov.u32 	%r27, %ntid.x;
	setp.lt.u32 	%p24, %r27, 2;
	@%p24 bra 	$L__BB1_27;
	mov.u32 	%r156, %r27;
$L__BB1_24:
	shr.u32 	%r29, %r156, 1;
	setp.ge.u32 	%p25, %r164, %r29;
	@%p25 bra 	$L__BB1_26;
	ld.shared.f32 	%f158, [%r26];
	shl.b32 	%r105, %r29, 2;
	add.s32 	%r106, %r26, %r105;
	ld.shared.f32 	%f159, [%r106];
	max.f32 	%f160, %f158, %f159;
	st.shared.f32 	[%r26], %f160;
$L__BB1_26:
	bar.sync 	0;
	setp.gt.u32 	%p26, %r156, 3;
	mov.u32 	%r156, %r29;
	@%p26 bra 	$L__BB1_24;
$L__BB1_27:
	ld.shared.f32 	%f21, [%r25];
	bar.sync 	0;
	mov.f32 	%f417, 0f00000000;
	@%p7 bra 	$L__BB1_46;
	setp.gt.s32 	%p28, %r73, 0;
	@%p28 bra 	$L__BB1_31;
	mul.f32 	%f163, %f60, 0f00000000;
	sub.f32 	%f164, %f163, %f21;
	fma.rn.f32 	%f165, %f164, 0f3BBB989D, 0f3F000000;
	cvt.sat.f32.f32 	%f166, %f165;
	mov.f32 	%f167, 0f4B400001;
	mov.f32 	%f168, 0f437C0000;
	fma.rm.f32 	%f169, %f166, %f168, %f167;
	add.f32 	%f170, %f169, 0fCB40007F;
	neg.f32 	%f171, %f170;
	fma.rn.f32 	%f172, %f164, 0f3FB8AA3B, %f171;
	fma.rn.f32 	%f173, %f164, 0f32A57060, %f172;
	mov.b32 	%r107, %f169;
	shl.b32 	%r108, %r107, 23;
	mov.b32 	%f174, %r108;
	ex2.approx.ftz.f32 	%f175, %f173;
	mul.f32 	%f22, %f175, %f174;
	mov.f32 	%f417, 0f00000000;
	mov.u32 	%r162, %r164;
$L__BB1_30:
	add.f32 	%f417, %f417, %f22;
	add.s32 	%r162, %r162, %r27;
	setp.le.s32 	%p29, %r162, %r3;
	setp.lt.s32 	%p30, %r162, %r71;
	and.pred  	%p31, %p29, %p30;
	@%p31 bra 	$L__BB1_30;
	bra.uni 	$L__BB1_46;
$L__BB1_31:
	and.b32  	%r30, %r73, 15;
	and.b32  	%r31, %r73, 7;
	and.b32  	%r32, %r73, 2147483632;
	and.b32  	%r33, %r73, 3;
	mul.lo.s32 	%r109, %r2, %r73;
	cvt.s64.s32 	%rd7, %r109;
	mul.lo.s32 	%r34, %r73, %r72;
	mov.f32 	%f417, 0f00000000;
	mov.u32 	%r157, %r164;
$L__BB1_32:
	setp.lt.u32 	%p32, %r73, 16;
	mul.lo.s32 	%r111, %r34, %r157;
	cvt.s64.s32 	%rd44, %r111;
	add.s64 	%rd8, %rd44, %rd7;
	mov.f32 	%f415, 0f00000000;
	mov.b32 	%r160, 0;
	@%p32 bra 	$L__BB1_35;
	mov.f32 	%f415, 0f00000000;
	mov.b32 	%r158, 0;
$L__BB1_34:
	.pragma "nounroll";
	shl.b32 	%r113, %r158, 2;
	mov.u32 	%r114, shared;
	add.s32 	%r115, %r114, %r113;
	ld.shared.v4.f32 	{%f196, %f197, %f198, %f199}, [%r115];
	cvt.u64.u32 	%rd45, %r158;
	add.s64 	%rd46, %rd8, %rd45;
	shl.b64 	%rd47, %rd46, 1;
	add.s64 	%rd48, %rd1, %rd47;
	ld.global.nc.u16 	%rs33, [%rd48];
	// begin inline asm
	{  cvt.f32.f16 %f180, %rs33;}

	// end inline asm
	fma.rn.f32 	%f200, %f196, %f180, %f415;
	ld.global.nc.u16 	%rs34, [%rd48+2];
	// begin inline asm
	{  cvt.f32.f16 %f181, %rs34;}

	// end inline asm
	fma.rn.f32 	%f201, %f197, %f181, %f200;
	ld.global.nc.u16 	%rs35, [%rd48+4];
	// begin inline asm
	{  cvt.f32.f16 %f182, %rs35;}

	// end inline asm
	fma.rn.f32 	%f202, %f198, %f182, %f201;
	ld.global.nc.u16 	%rs36, [%rd48+6];
	// begin inline asm
	{  cvt.f32.f16 %f183, %rs36;}

	// end inline asm
	fma.rn.f32 	%f203, %f199, %f183, %f202;
	ld.shared.v4.f32 	{%f204, %f205, %f206, %f207}, [%r115+16];
	ld.global.nc.u16 	%rs37, [%rd48+8];
	// begin inline asm
	{  cvt.f32.f16 %f184, %rs37;}

	// end inline asm
	fma.rn.f32 	%f208, %f204, %f184, %f203;
	ld.global.nc.u16 	%rs38, [%rd48+10];
	// begin inline asm
	{  cvt.f32.f16 %f185, %rs38;}

	// end inline asm
	fma.rn.f32 	%f209, %f205, %f185, %f208;
	ld.global.nc.u16 	%rs39, [%rd48+12];
	// begin inline asm
	{  cvt.f32.f16 %f186, %rs39;}

	// end inline asm
	fma.rn.f32 	%f210, %f206, %f186, %f209;
	ld.global.nc.u16 	%rs40, [%rd48+14];
	// begin inline asm
	{  cvt.f32.f16 %f187, %rs40;}

	// end inline asm
	fma.rn.f32 	%f211, %f207, %f187, %f210;
	ld.shared.v4.f32 	{%f212, %f213, %f214, %f215}, [%r115+32];
	ld.global.nc.u16 	%rs41, [%rd48+16];
	// begin inline asm
	{  cvt.f32.f16 %f188, %rs41;}

	// end inline asm
	fma.rn.f32 	%f216, %f212, %f188, %f211;
	ld.global.nc.u16 	%rs42, [%rd48+18];
	// begin inline asm
	{  cvt.f32.f16 %f189, %rs42;}

	// end inline asm
	fma.rn.f32 	%f217, %f213, %f189, %f216;
	ld.global.nc.u16 	%rs43, [%rd48+20];
	// begin inline asm
	{  cvt.f32.f16 %f190, %rs43;}

	// end inline asm
	fma.rn.f32 	%f218, %f214, %f190, %f217;
	ld.global.nc.u16 	%rs44, [%rd48+22];
	// begin inline asm
	{  cvt.f32.f16 %f191, %rs44;}

	// end inline asm
	fma.rn.f32 	%f219, %f215, %f191, %f218;
	ld.shared.v4.f32 	{%f220, %f221, %f222, %f223}, [%r115+48];
	ld.global.nc.u16 	%rs45, [%rd48+24];
	// begin inline asm
	{  cvt.f32.f16 %f192, %rs45;}

	// end inline asm
	fma.rn.f32 	%f224, %f220, %f192, %f219;
	ld.global.nc.u16 	%rs46, [%rd48+26];
	// begin inline asm
	{  cvt.f32.f16 %f193, %rs46;}

	// end inline asm
	fma.rn.f32 	%f225, %f221, %f193, %f224;
	ld.global.nc.u16 	%rs47, [%rd48+28];
	// begin inline asm
	{  cvt.f32.f16 %f194, %rs47;}

	// end inline asm
	fma.rn.f32 	%f226, %f222, %f194, %f225;
	ld.global.nc.u16 	%rs48, [%rd48+30];
	// begin inline asm
	{  cvt.f32.f16 %f195, %rs48;}

	// end inline asm
	fma.rn.f32 	%f415, %f223, %f195, %f226;
	add.s32 	%r158, %r158, 16;
	setp.ne.s32 	%p33, %r158, %r32;
	mov.u32 	%r160, %r32;
	@%p33 bra 	$L__BB1_34;
$L__BB1_35:
	setp.eq.s32 	%p34, %r30, 0;
	@%p34 bra 	$L__BB1_45;
	add.s32 	%r116, %r30, -1;
	setp.lt.u32 	%p35, %r116, 7;
	@%p35 bra 	$L__BB1_38;
	shl.b32 	%r117, %r160, 2;
	mov.u32 	%r118, shared;
	add.s32 	%r119, %r118, %r117;
	ld.shared.f32 	%f236, [%r119];
	cvt.u64.u32 	%rd49, %r160;
	add.s64 	%rd50, %rd8, %rd49;
	shl.b64 	%rd51, %rd50, 1;
	add.s64 	%rd52, %rd1, %rd51;
	ld.global.nc.u16 	%rs49, [%rd52];
	// begin inline asm
	{  cvt.f32.f16 %f228, %rs49;}

	// end inline asm
	fma.rn.f32 	%f237, %f236, %f228, %f415;
	ld.shared.f32 	%f238, [%r119+4];
	ld.global.nc.u16 	%rs50, [%rd52+2];
	// begin inline asm
	{  cvt.f32.f16 %f229, %rs50;}

	// end inline asm
	fma.rn.f32 	%f239, %f238, %f229, %f237;
	ld.shared.f32 	%f240, [%r119+8];
	ld.global.nc.u16 	%rs51, [%rd52+4];
	// begin inline asm
	{  cvt.f32.f16 %f230, %rs51;}

	// end inline asm
	fma.rn.f32 	%f241, %f240, %f230, %f239;
	ld.shared.f32 	%f242, [%r119+12];
	ld.global.nc.u16 	%rs52, [%rd52+6];
	// begin inline asm
	{  cvt.f32.f16 %f231, %rs52;}

	// end inline asm
	fma.rn.f32 	%f243, %f242, %f231, %f241;
	ld.shared.f32 	%f244, [%r119+16];
	ld.global.nc.u16 	%rs53, [%rd52+8];
	// begin inline asm
	{  cvt.f32.f16 %f232, %rs53;}

	// end inline asm
	fma.rn.f32 	%f245, %f244, %f232, %f243;
	ld.shared.f32 	%f246, [%r119+20];
	ld.global.nc.u16 	%rs54, [%rd52+10];
	// begin inline asm
	{  cvt.f32.f16 %f233, %rs54;}

	// end inline asm
	fma.rn.f32 	%f247, %f246, %f233, %f245;
	ld.shared.f32 	%f248, [%r119+24];
	ld.global.nc.u16 	%rs55, [%rd52+12];
	// begin inline asm
	{  cvt.f32.f16 %f234, %rs55;}

	// end inline asm
	fma.rn.f32 	%f249, %f248, %f234, %f247;
	ld.shared.f32 	%f250, [%r119+28];
	ld.global.nc.u16 	%rs56, [%rd52+14];
	// begin inline asm
	{  cvt.f32.f16 %f235, %rs56;}

	// end inline asm
	fma.rn.f32 	%f415, %f250, %f235, %f249;
	add.s32 	%r160, %r160, 8;
$L__BB1_38:
	setp.eq.s32 	%p36, %r31, 0;
	@%p36 bra 	$L__BB1_45;
	add.s32 	%r120, %r31, -1;
	setp.lt.u32 	%p37, %r120, 3;
	@%p37 bra 	$L__BB1_41;
	shl.b32 	%r121, %r160, 2;
	mov.u32 	%r122, shared;
	add.s32 	%r123, %r122, %r121;
	ld.shared.f32 	%f256, [%r123];
	cvt.u64.u32 	%rd53, %r160;
	add.s64 	%rd54, %rd8, %rd53;
	shl.b64 	%rd55, %rd54, 1;
	add.s64 	%rd56, %rd1, %rd55;
	ld.global.nc.u16 	%rs57, [%rd56];
	// begin inline asm
	{  cvt.f32.f16 %f252, %rs57;}

	// end inline asm
	fma.rn.f32 	%f257, %f256, %f252, %f415;
	ld.shared.f32 	%f258, [%r123+4];
	ld.global.nc.u16 	%rs58, [%rd56+2];
	// begin inline asm
	{  cvt.f32.f16 %f253, %rs58;}

	// end inline asm
	fma.rn.f32 	%f259, %f258, %f253, %f257;
	ld.shared.f32 	%f260, [%r123+8];
	ld.global.nc.u16 	%rs59, [%rd56+4];
	// begin inline asm
	{  cvt.f32.f16 %f254, %rs59;}

	// end inline asm
	fma.rn.f32 	%f261, %f260, %f254, %f259;
	ld.shared.f32 	%f262, [%r123+12];
	ld.global.nc.u16 	%rs60, [%rd56+6];
	// begin inline asm
	{  cvt.f32.f16 %f255, %rs60;}

	// end inline asm
	fma.rn.f32 	%f415, %f262, %f255, %f261;
	add.s32 	%r160, %r160, 4;
$L__BB1_41:
	setp.eq.s32 	%p38, %r33, 0;
	@%p38 bra 	$L__BB1_45;
	setp.eq.s32 	%p39, %r33, 1;
	shl.b32 	%r124, %r160, 2;
	mov.u32 	%r125, shared;
	add.s32 	%r43, %r125, %r124;
	ld.shared.f32 	%f264, [%r43];
	cvt.u64.u32 	%rd57, %r160;
	add.s64 	%rd58, %rd8, %rd57;
	shl.b64 	%rd59, %rd58, 1;
	add.s64 	%rd9, %rd1, %rd59;
	ld.global.nc.u16 	%rs61, [%rd9];
	// begin inline asm
	{  cvt.f32.f16 %f263, %rs61;}

	// end inline asm
	fma.rn.f32 	%f415, %f264, %f263, %f415;
	@%p39 bra 	$L__BB1_45;
	setp.eq.s32 	%p40, %r33, 2;
	ld.shared.f32 	%f266, [%r43+4];
	ld.global.nc.u16 	%rs62, [%rd9+2];
	// begin inline asm
	{  cvt.f32.f16 %f265, %rs62;}

	// end inline asm
	fma.rn.f32 	%f415, %f266, %f265, %f415;
	@%p40 bra 	$L__BB1_45;
	ld.shared.f32 	%f268, [%r43+8];
	ld.global.nc.u16 	%rs63, [%rd9+4];
	// begin inline asm
	{  cvt.f32.f16 %f267, %rs63;}

	// end inline asm
	fma.rn.f32 	%f415, %f268, %f267, %f415;
$L__BB1_45:
	mul.f32 	%f269, %f60, %f415;
	sub.f32 	%f270, %f269, %f21;
	fma.rn.f32 	%f271, %f270, 0f3BBB989D, 0f3F000000;
	cvt.sat.f32.f32 	%f272, %f271;
	mov.f32 	%f273, 0f4B400001;
	mov.f32 	%f274, 0f437C0000;
	fma.rm.f32 	%f275, %f272, %f274, %f273;
	add.f32 	%f276, %f275, 0fCB40007F;
	neg.f32 	%f277, %f276;
	fma.rn.f32 	%f278, %f270, 0f3FB8AA3B, %f277;
	fma.rn.f32 	%f279, %f270, 0f32A57060, %f278;
	mov.b32 	%r126, %f275;
	shl.b32 	%r127, %r126, 23;
	mov.b32 	%f280, %r127;
	ex2.approx.ftz.f32 	%f281, %f279;
	fma.rn.f32 	%f417, %f281, %f280, %f417;
	add.s32 	%r157, %r157, %r27;
	setp.le.s32 	%p41, %r157, %r3;
	setp.lt.s32 	%p42, %r157, %r71;
	and.pred  	%p43, %p41, %p42;
	@%p43 bra 	$L__BB1_32;
$L__BB1_46:
	setp.lt.u32 	%p44, %r27, 2;
	st.shared.f32 	[%r26], %f417;
	bar.sync 	0;
	@%p44 bra 	$L__BB1_51;
	mov.u32 	%r163, %r27;
$L__BB1_48:
	shr.u32 	%r48, %r163, 1;
	setp.ge.u32 	%p45, %r164, %r48;
	@%p45 bra 	$L__BB1_50;
	shl.b32 	%r128, %r48, 2;
	add.s32 	%r129, %r26, %r128;
	ld.shared.f32 	%f282, [%r129];
	ld.shared.f32 	%f283, [%r26];
	add.f32 	%f284, %f282, %f283;
	st.shared.f32 	[%r26], %f284;
$L__BB1_50:
	bar.sync 	0;
	setp.gt.u32 	%p46, %r163, 3;
	mov.u32 	%r163, %r48;
	@%p46 bra 	$L__BB1_48;
$L__BB1_51:
	setp.ge.s32 	%p47, %r164, %r73;
	ld.shared.f32 	%f42, [%r25];
	bar.sync 	0;
	@%p47 bra 	$L__BB1_70;
	ld.param.u64 	%rd82, [fused_prefill_attention_f16_param_0];
	setp.gt.s32 	%p48, %r3, -1;
	setp.gt.s32 	%p49, %r71, 0;
	and.pred  	%p2, %p48, %p49;
	mul.lo.s32 	%r49, %r73, %r72;
	mul.lo.s32 	%r130, %r2, %r73;
	cvt.s64.s32 	%rd10, %r130;
	add.s32 	%r131, %r71, -1;
	min.u32 	%r50, %r3, %r131;
	add.s32 	%r51, %r73, -1;
	and.b32  	%r52, %r73, 15;
	and.b32  	%r53, %r73, 7;
	and.b32  	%r54, %r73, -16;
	and.b32  	%r55, %r73, 3;
	neg.s32 	%r56, %r54;
	cvta.to.global.u64 	%rd11, %rd82;
	cvta.to.global.u64 	%rd12, %rd20;
	not.pred 	%p50, %p2;
$L__BB1_53:
	mov.f32 	%f427, 0f00000000;
	@%p50 bra 	$L__BB1_69;
	mov.f32 	%f427, 0f00000000;
	mov.b32 	%r165, 0;
	cvt.s64.s32 	%rd74, %r164;
$L__BB1_55:
	mov.u32 	%r58, %r165;
	setp.lt.u32 	%p51, %r51, 15;
	mul.lo.s32 	%r134, %r49, %r58;
	cvt.s64.s32 	%rd60, %r134;
	add.s64 	%rd13, %rd60, %rd10;
	mov.f32 	%f426, 0f00000000;
	mov.b32 	%r169, 0;
	@%p51 bra 	$L__BB1_58;
	shl.b64 	%rd61, %rd13, 1;
	add.s64 	%rd62, %rd1, %rd61;
	add.s64 	%rd83, %rd62, 16;
	mov.u32 	%r136, shared;
	add.s32 	%r166, %r136, 32;
	mov.f32 	%f426, 0f00000000;
	mov.u32 	%r167, %r56;
$L__BB1_57:
	.pragma "nounroll";
	ld.shared.v4.f32 	{%f306, %f307, %f308, %f309}, [%r166+-32];
	ld.global.nc.u16 	%rs64, [%rd83+-16];
	// begin inline asm
	{  cvt.f32.f16 %f290, %rs64;}

	// end inline asm
	fma.rn.f32 	%f310, %f306, %f290, %f426;
	ld.global.nc.u16 	%rs65, [%rd83+-14];
	// begin inline asm
	{  cvt.f32.f16 %f291, %rs65;}

	// end inline asm
	fma.rn.f32 	%f311, %f307, %f291, %f310;
	ld.global.nc.u16 	%rs66, [%rd83+-12];
	// begin inline asm
	{  cvt.f32.f16 %f292, %rs66;}

	// end inline asm
	fma.rn.f32 	%f312, %f308, %f292, %f311;
	ld.global.nc.u16 	%rs67, [%rd83+-10];
	// begin inline asm
	{  cvt.f32.f16 %f293, %rs67;}

	// end inline asm
	fma.rn.f32 	%f313, %f309, %f293, %f312;
	ld.shared.v4.f32 	{%f314, %f315, %f316, %f317}, [%r166+-16];
	ld.global.nc.u16 	%rs68, [%rd83+-8];
	// begin inline asm
	{  cvt.f32.f16 %f294, %rs68;}

	// end inline asm
	fma.rn.f32 	%f318, %f314, %f294, %f313;
	ld.global.nc.u16 	%rs69, [%rd83+-6];
	// begin inline asm
	{  cvt.f32.f16 %f295, %rs69;}

	// end inline asm
	fma.rn.f32 	%f319, %f315, %f295, %f318;
	ld.global.nc.u16 	%rs70, [%rd83+-4];
	// begin inline asm
	{  cvt.f32.f16 %f296, %rs70;}

	// end inline asm
	fma.rn.f32 	%f320, %f316, %f296, %f319;
	ld.global.nc.u16 	%rs71, [%rd83+-2];
	// begin inline asm
	{  cvt.f32.f16 %f297, %rs71;}

	// end inline asm
	fma.rn.f32 	%f321, %f317, %f297, %f320;
	ld.shared.v4.f32 	{%f322, %f323, %f324, %f325}, [%r166];
	ld.global.nc.u16 	%rs72, [%rd83];
	// begin inline asm
	{  cvt.f32.f16 %f298, %rs72;}

	// end inline asm
	fma.rn.f32 	%f326, %f322, %f298, %f321;
	ld.global.nc.u16 	%rs73, [%rd83+2];
	// begin inline asm
	{  cvt.f32.f16 %f299, %rs73;}

	// end inline asm
	fma.rn.f32 	%f327, %f323, %f299, %f326;
	ld.global.nc.u16 	%rs74, [%rd83+4];
	// begin inline asm
	{  cvt.f32.f16 %f300, %rs74;}

	// end inline asm
	fma.rn.f32 	%f328, %f324, %f300, %f327;
	ld.global.nc.u16 	%rs75, [%rd83+6];
	// begin inline asm
	{  cvt.f32.f16 %f301, %rs75;}

	// end inline asm
	fma.rn.f32 	%f329, %f325, %f301, %f328;
	ld.shared.v4.f32 	{%f330, %f331, %f332, %f333}, [%r166+16];
	ld.global.nc.u16 	%rs76, [%rd83+8];
	// begin inline asm
	{  cvt.f32.f16 %f302, %rs76;}

	// end inline asm
	fma.rn.f32 	%f334, %f330, %f302, %f329;
	ld.global.nc.u16 	%rs77, [%rd83+10];
	// begin inline asm
	{  cvt.f32.f16 %f303, %rs77;}

	// end inline asm
	fma.rn.f32 	%f335, %f331, %f303, %f334;
	ld.global.nc.u16 	%rs78, [%rd83+12];
	// begin inline asm
	{  cvt.f32.f16 %f304, %rs78;}

	// end inline asm
	fma.rn.f32 	%f336, %f332, %f304, %f335;
	ld.global.nc.u16 	%rs79, [%rd83+14];
	// begin inline asm
	{  cvt.f32.f16 %f305, %rs79;}

	// end inline asm
	fma.rn.f32 	%f426, %f333, %f305, %f336;
	add.s32 	%r167, %r167, 16;
	add.s32 	%r166, %r166, 64;
	add.s64 	%rd83, %rd83, 32;
	setp.ne.s32 	%p52, %r167, 0;
	mov.u32 	%r169, %r54;
	@%p52 bra 	$L__BB1_57;
$L__BB1_58:
	setp.eq.s32 	%p53, %r52, 0;
	@%p53 bra 	$L__BB1_68;
	add.s32 	%r137, %r52, -1;
	setp.lt.u32 	%p54, %r137, 7;
	@%p54 bra 	$L__BB1_61;
	shl.b32 	%r138, %r169, 2;
	mov.u32 	%r139, shared;
	add.s32 	%r140, %r139, %r138;
	ld.shared.f32 	%f346, [%r140];
	cvt.u64.u32 	%rd63, %r169;
	add.s64 	%rd64, %rd13, %rd63;
	shl.b64 	%rd65, %rd64, 1;
	add.s64 	%rd66, %rd1, %rd65;
	ld.global.nc.u16 	%rs80, [%rd66];
	// begin inline asm
	{  cvt.f32.f16 %f338, %rs80;}

	// end inline asm
	fma.rn.f32 	%f347, %f346, %f338, %f426;
	ld.shared.f32 	%f348, [%r140+4];
	ld.global.nc.u16 	%rs81, [%rd66+2];
	// begin inline asm
	{  cvt.f32.f16 %f339, %rs81;}

	// end inline asm
	fma.rn.f32 	%f349, %f348, %f339, %f347;
	ld.shared.f32 	%f350, [%r140+8];
	ld.global.nc.u16 	%rs82, [%rd66+4];
	// begin inline asm
	{  cvt.f32.f16 %f340, %rs82;}

	// end inline asm
	fma.rn.f32 	%f351, %f350, %f340, %f349;
	ld.shared.f32 	%f352, [%r140+12];
	ld.global.nc.u16 	%rs83, [%rd66+6];
	// begin inline asm
	{  cvt.f32.f16 %f341, %rs83;}

	// end inline asm
	fma.rn.f32 	%f353, %f352, %f341, %f351;
	ld.shared.f32 	%f354, [%r140+16];
	ld.global.nc.u16 	%rs84, [%rd66+8];
	// begin inline asm
	{  cvt.f32.f16 %f342, %rs84;}

	// end inline asm
	fma.rn.f32 	%f355, %f354, %f342, %f353;
	ld.shared.f32 	%f356, [%r140+20];
	ld.global.nc.u16 	%rs85, [%rd66+10];
	// begin inline asm
	{  cvt.f32.f16 %f343, %rs85;}

	// end inline asm
	fma.rn.f32 	%f357, %f356, %f343, %f355;
	ld.shared.f32 	%f358, [%r140+24];
	ld.global.nc.u16 	%rs86, [%rd66+12];
	// begin inline asm
	{  cvt.f32.f16 %f344, %rs86;}

	// end inline asm
	fma.rn.f32 	%f359, %f358, %f344, %f357;
	ld.shared.f32 	%f360, [%r140+28];
	ld.global.nc.u16 	%rs87, [%rd66+14];
	// begin inline asm
	{  cvt.f32.f16 %f345, %rs87;}

	// end inline asm
	fma.rn.f32 	%f426, %f360, %f345, %f359;
	add.s32 	%r169, %r169, 8;
$L__BB1_61:
	setp.eq.s32 	%p55, %r53, 0;
	@%p55 bra 	$L__BB1_68;
	add.s32 	%r141, %r53, -1;
	setp.lt.u32 	%p56, %r141, 3;
	@%p56 bra 	$L__BB1_64;
	shl.b32 	%r142, %r169, 2;
	mov.u32 	%r143, shared;
	add.s32 	%r144, %r143, %r142;
	ld.shared.f32 	%f366, [%r144];
	cvt.u64.u32 	%rd67, %r169;
	add.s64 	%rd68, %rd13, %rd67;
	shl.b64 	%rd69, %rd68, 1;
	add.s64 	%rd70, %rd1, %rd69;
	ld.global.nc.u16 	%rs88, [%rd70];
	// begin inline asm
	{  cvt.f32.f16 %f362, %rs88;}

	// end inline asm
	fma.rn.f32 	%f367, %f366, %f362, %f426;
	ld.shared.f32 	%f368, [%r144+4];
	ld.global.nc.u16 	%rs89, [%rd70+2];
	// begin inline asm
	{  cvt.f32.f16 %f363, %rs89;}

	// end inline asm
	fma.rn.f32 	%f369, %f368, %f363, %f367;
	ld.shared.f32 	%f370, [%r144+8];
	ld.global.nc.u16 	%rs90, [%rd70+4];
	// begin inline asm
	{  cvt.f32.f16 %f364, %rs90;}

	// end inline asm
	fma.rn.f32 	%f371, %f370, %f364, %f369;
	ld.shared.f32 	%f372, [%r144+12];
	ld.global.nc.u16 	%rs91, [%rd70+6];
	// begin inline asm
	{  cvt.f32.f16 %f365, %rs91;}

	// end inline asm
	fma.rn.f32 	%f426, %f372, %f365, %f371;
	add.s32 	%r169, %r169, 4;
$L__BB1_64:
	setp.eq.s32 	%p57, %r55, 0;
	@%p57 bra 	$L__BB1_68;
	setp.eq.s32 	%p58, %r55, 1;
	shl.b32 	%r145, %r169, 2;
	mov.u32 	%r146, shared;
	add.s32 	%r68, %r146, %r145;
	ld.shared.f32 	%f374, [%r68];
	cvt.u64.u32 	%rd71, %r169;
	add.s64 	%rd72, %rd13, %rd71;
	shl.b64 	%rd73, %rd72, 1;
	add.s64 	%rd17, %rd1, %rd73;
	ld.global.nc.u16 	%rs92, [%rd17];
	// begin inline asm
	{  cvt.f32.f16 %f373, %rs92;}

	// end inline asm
	fma.rn.f32 	%f426, %f374, %f373, %f426;
	@%p58 bra 	$L__BB1_68;
	setp.eq.s32 	%p59, %r55, 2;
	ld.shared.f32 	%f376, [%r68+4];
	ld.global.nc.u16 	%rs93, [%rd17+2];
	// begin inline asm
	{  cvt.f32.f16 %f375, %rs93;}

	// end inline asm
	fma.rn.f32 	%f426, %f376, %f375, %f426;
	@%p59 bra 	$L__BB1_68;
	ld.shared.f32 	%f378, [%r68+8];
	ld.global.nc.u16 	%rs94, [%rd17+4];
	// begin inline asm
	{  cvt.f32.f16 %f377, %rs94;}

	// end inline asm
	fma.rn.f32 	%f426, %f378, %f377, %f426;
$L__BB1_68:
	mul.f32 	%f380, %f60, %f426;
	sub.f32 	%f381, %f380, %f21;
	fma.rn.f32 	%f382, %f381, 0f3BBB989D, 0f3F000000;
	cvt.sat.f32.f32 	%f383, %f382;
	mov.f32 	%f384, 0f4B400001;
	mov.f32 	%f385, 0f437C0000;
	fma.rm.f32 	%f386, %f383, %f385, %f384;
	add.f32 	%f387, %f386, 0fCB40007F;
	neg.f32 	%f388, %f387;
	fma.rn.f32 	%f389, %f381, 0f3FB8AA3B, %f388;
	fma.rn.f32 	%f390, %f381, 0f32A57060, %f389;
	mov.b32 	%r147, %f386;
	shl.b32 	%r148, %r147, 23;
	mov.b32 	%f391, %r148;
	ex2.approx.ftz.f32 	%f392, %f390;
	mul.f32 	%f393, %f392, %f391;
	div.rn.f32 	%f394, %f393, %f42;
	add.s64 	%rd75, %rd13, %rd74;
	shl.b64 	%rd76, %rd75, 1;
	add.s64 	%rd77, %rd12, %rd76;
	ld.global.nc.u16 	%rs95, [%rd77];
	// begin inline asm
	{  cvt.f32.f16 %f379, %rs95;}

	// end inline asm
	fma.rn.f32 	%f427, %f394, %f379, %f427;
	add.s32 	%r165, %r58, 1;
	setp.ne.s32 	%p60, %r58, %r50;
	@%p60 bra 	$L__BB1_55;
$L__BB1_69:
	// begin inline asm
	{  cvt.rn.f16.f32 %rs96, %f427;}

	// end inline asm
	cvt.s64.s32 	%rd78, %r164;
	add.s64 	%rd79, %rd2, %rd78;
	shl.b64 	%rd80, %rd79, 1;
	add.s64 	%rd81, %rd11, %rd80;
	st.global.u16 	[%rd81], %rs96;
	add.s32 	%r164, %r164, %r27;
	setp.lt.s32 	%p61, %r164, %r73;
	@%p61 bra 	$L__BB1_53;
$L__BB1_70:
	ret;

}
	// .globl	fused_prefill_attention_bf16
.visible .entry fused_prefill_attention_bf16(
	.param .u64 .ptr .align 1 fused_prefill_attention_bf16_param_0,
	.param .u64 .ptr .align 1 fused_prefill_attention_bf16_param_1,
	.param .u64 .ptr .align 1 fused_prefill_attention_bf16_param_2,
	.param .u64 .ptr .align 1 fused_prefill_attention_bf16_param_3,
	.param .f32 fused_prefill_attention_bf16_param_4,
	.param .u32 fused_prefill_attention_bf16_param_5,
	.param .u32 fused_prefill_attention_bf16_param_6,
	.param .u32 fused_prefill_attention_bf16_param_7,
	.param .u32 fused_prefill_attention_bf16_param_8,
	.param .u32 fused_prefill_attention_bf16_param_9,
	.param .u32 fused_prefill_attention_bf16_param_10
)
{
	.reg .pred 	%p<62>;
	.reg .b16 	%rs<97>;
	.reg .b32 	%r<171>;
	.reg .b32 	%f<428>;
	.reg .b64 	%rd<84>;

	ld.param.u64 	%rd19, [fused_prefill_attention_bf16_param_1];
	ld.param.u64 	%rd21, [fused_prefill_attention_bf16_param_2];
	ld.param.u64 	%rd20, [fused_prefill_attention_bf16_param_3];
	ld.param.f32 	%f60, [fused_prefill_attention_bf16_param_4];
	ld.param.u32 	%r71, [fused_prefill_attention_bf16_param_6];
	ld.param.u32 	%r74, [fused_prefill_attention_bf16_param_7];
	ld.param.u32 	%r72, [fused_prefill_attention_bf16_param_8];
	ld.param.u32 	%r73, [fused_prefill_attention_bf16_param_9];
	ld.param.u32 	%r75, [fused_prefill_attention_bf16_param_10];
	cvta.to.global.u64 	%rd1, %rd21;
	mov.u32 	%r76, %ctaid.x;
	mov.u32 	%r77, %ctaid.y;
	mov.u32 	%r164, %tid.x;
	mul.lo.s32 	%r78, %r72, %r76;
	div.s32 	%r2, %r78, %r74;
	add.s32 	%r3, %r75, %r77;
	mul.lo.s32 	%r79, %r74, %r77;
	mul.lo.s32 	%r80, %r79, %r73;
	cvt.s64.s32 	%rd22, %r80;
	mul.lo.s32 	%r81, %r73, %r76;
	cvt.s64.s32 	%rd23, %r81;
	add.s64 	%rd2, %rd22, %rd23;
	setp.ge.s32 	%p3, %r164, %r73;
	@%p3 bra 	$L__BB2_3;
	mov.u32 	%r4, %ntid.x;
	cvta.to.global.u64 	%rd3, %rd19;
	mov.u32 	%r149, %r164;
$L__BB2_2:
	cvt.s64.s32 	%rd24, %r149;
	add.s64 	%rd25, %rd2, %rd24;
	shl.b64 	%rd26, %rd25, 1;
	add.s64 	%rd27, %rd3, %rd26;
	ld.global.nc.u16 	%rs1, [%rd27];
	// begin inline asm
	{ cvt.f32.bf16 %f61, %rs1;}

	// end inline asm
	shl.b32 	%r82, %r149, 2;
	mov.u32 	%r83, shared;
	add.s32 	%r84, %r83, %r82;
	st.shared.f32 	[%r84], %f61;
	add.s32 	%r149, %r149, %r4;
	setp.lt.s32 	%p4, %r149, %r73;
	@%p4 bra 	$L__BB2_2;
$L__BB2_3:
	bar.sync 	0;
	setp.le.s32 	%p5, %r164, %r3;
	setp.lt.s32 	%p6, %r164, %r71;
	and.pred  	%p1, %p5, %p6;
	mov.f32 	%f406, 0fFF800000;
	not.pred 	%p7, %p1;
	@%p7 bra 	$L__BB2_22;
	setp.gt.s32 	%p8, %r73, 0;
	mov.u32 	%r7, %ntid.x;
	@%p8 bra 	$L__BB2_7;
	mul.f32 	%f1, %f60, 0f00000000;
	mov.f32 	%f406, 0fFF800000;
	mov.u32 	%r155, %r164;
$L__BB2_6:
	max.f32 	%f406, %f406, %f1;
	add.s32 	%r155, %r155, %r7;
	setp.le.s32 	%p9, %r155, %r3;
	setp.lt.s32 	%p10, %r155, %r71;
	and.pred  	%p11, %p9, %p10;
	@%p11 bra 	$L__BB2_6;
	bra.uni 	$L__BB2_22;
$L__BB2_7:
	and.b32  	%r8, %r73, 15;
	and.b32  	%r9, %r73, 7;
	and.b32  	%r10, %r73, 2147483632;
	and.b32  	%r11, %r73, 3;
	mul.lo.s32 	%r85, %r2, %r73;
	cvt.s64.s32 	%rd4, %r85;
	mul.lo.s32 	%r12, %r73, %r72;
	mov.f32 	%f406, 0fFF800000;
	mov.u32 	%r150, %r164;
$L__BB2_8:
	setp.lt.u32 	%p12, %r73, 16;
	mul.lo.s32 	%r87, %r12, %r150;
	cvt.s64.s32 	%rd28, %r87;
	add.s64 	%rd5, %rd28, %rd4;
	mov.f32 	%f404, 0f00000000;
	mov.b32 	%r153, 0;
	@%p12 bra 	$L__BB2_11;
	mov.f32 	%f404, 0f00000000;
	mov.b32 	%r151, 0;
$L__BB2_10:
	.pragma "nounroll";
	shl.b32 	%r89, %r151, 2;
	mov.u32 	%r90, shared;
	add.s32 	%r91, %r90, %r89;
	ld.shared.v4.f32 	{%f84, %f85, %f86, %f87}, [%r91];
	cvt.u64.u32 	%rd29, %r151;
	add.s64 	%rd30, %rd5, %rd29;
	shl.b64 	%rd31, %rd30, 1;
	add.s64 	%rd32, %rd1, %rd31;
	ld.global.nc.u16 	%rs2, [%rd32];
	// begin inline asm
	{ cvt.f32.bf16 %f68, %rs2;}

	// end inline asm
	fma.rn.f32 	%f88, %f84, %f68, %f404;
	ld.global.nc.u16 	%rs3, [%rd32+2];
	// begin inline asm
	{ cvt.f32.bf16 %f69, %rs3;}

	// end inline asm
	fma.rn.f32 	%f89, %f85, %f69, %f88;
	ld.global.nc.u16 	%rs4, [%rd32+4];
	// begin inline asm
	{ cvt.f32.bf16 %f70, %rs4;}

	// end inline asm
	fma.rn.f32 	%f90, %f86, %f70, %f89;
	ld.global.nc.u16 	%rs5, [%rd32+6];
	// begin inline asm
	{ cvt.f32.bf16 %f71, %rs5;}

	// end inline asm
	fma.rn.f32 	%f91, %f87, %f71, %f90;
	ld.shared.v4.f32 	{%f92, %f93, %f94, %f95}, [%r91+16];
	ld.global.nc.u16 	%rs6, [%rd32+8];
	// begin inline asm
	{ cvt.f32.bf16 %f72, %rs6;}

	// end inline asm
	fma.rn.f32 	%f96, %f92, %f72, %f91;
	ld.global.nc.u16 	%rs7, [%rd32+10];
	// begin inline asm
	{ cvt.f32.bf16 %f73, %rs7;}

	// end inline asm
	fma.rn.f32 	%f97, %f93, %f73, %f96;
	ld.global.nc.u16 	%rs8, [%rd32+12];
	// begin inline asm
	{ cvt.f32.bf16 %f74, %rs8;}

	// end inline asm
	fma.rn.f32 	%f98, %f94, %f74, %f97;
	ld.global.nc.u16 	%rs9, [%rd32+14];
	// begin inline asm
	{ cvt.f32.bf16 %f75, %rs9;}

	// end inline asm
	fma.rn.f32 	%f99, %f95, %f75, %f98;
	ld.shared.v4.f32 	{%f100, %f101, %f102, %f103}, [%r91+32];
	ld.global.nc.u16 	%rs10, [%rd32+16];
	// begin inline asm
	{ cvt.f32.bf16 %f76, %rs10;}

	// end inline asm
	fma.rn.f32 	%f104, %f100, %f76, %f99;
	ld.global.nc.u16 	%rs11, [%rd32+18];
	// begin inline asm
	{ cvt.f32.bf16 %f77, %rs11;}

	// end inline asm
	fma.rn.f32 	%f105, %f101, %f77, %f104;
	ld.global.nc.u16 	%rs12, [%rd32+20];
	// begin inline asm
	{ cvt.f32.bf16 %f78, %rs12;}

	// end inline asm
	fma.rn.f32 	%f106, %f102, %f78, %f105;
	ld.global.nc.u16 	%rs13, [%rd32+22];
	// begin inline asm
	{ cvt.f32.bf16 %f79, %rs13;}

	// end inline asm
	fma.rn.f32 	%f107, %f103, %f79, %f106;
	ld.shared.v4.f32 	{%f108, %f109, %f110, %f111}, [%r91+48];
	ld.global.nc.u16 	%rs14, [%rd32+24];
	// begin inline asm
	{ cvt.f32.bf16 %f80, %rs14;}

	// end inline asm
	fma.rn.f32 	%f112, %f108, %f80, %f107;
	ld.global.nc.u16 	%rs15, [%rd32+26];
	// begin inline asm
	{ cvt.f32.bf16 %f81, %rs15;}

	// end inline asm
	fma.rn.f32 	%f113, %f109, %f81, %f112;
	ld.global.nc.u16 	%rs16, [%rd32+28];
	// begin inline asm
	{ cvt.f32.bf16 %f82, %rs16;}

	// end inline asm
	fma.rn.f32 	%f114, %f110, %f82, %f113;
	ld.global.nc.u16 	%rs17, [%rd32+30];
	// begin inline asm
	{ cvt.f32.bf16 %f83, %rs17;}

	// end inline asm
	fma.rn.f32 	%f404, %f111, %f83, %f114;
	add.s32 	%r151, %r151, 16;
	setp.ne.s32 	%p13, %r151, %r10;
	mov.u32 	%r153, %r10;
	@%p13 bra 	$L__BB2_10;
$L__BB2_11:
	setp.eq.s32 	%p14, %r8, 0;
	@%p14 bra 	$L__BB2_21;
	add.s32 	%r92, %r8, -1;
	setp.lt.u32 	%p15, %r92, 7;
	@%p15 bra 	$L__BB2_14;
	shl.b32 	%r93, %r153, 2;
	mov.u32 	%r94, shared;
	add.s32 	%r95, %r94, %r93;
	ld.shared.f32 	%f124, [%r95];
	cvt.u64.u32 	%rd33, %r153;
	add.s64 	%rd34, %rd5, %rd33;
	shl.b64 	%rd35, %rd34, 1;
	add.s64 	%rd36, %rd1, %rd35;
	ld.global.nc.u16 	%rs18, [%rd36];
	// begin inline asm
	{ cvt.f32.bf16 %f116, %rs18;}

	// end inline asm
	fma.rn.f32 	%f125, %f124, %f116, %f404;
	ld.shared.f32 	%f126, [%r95+4];
	ld.global.nc.u16 	%rs19, [%rd36+2];
	// begin inline asm
	{ cvt.f32.bf16 %f117, %rs19;}

	// end inline asm
	fma.rn.f32 	%f127, %f126, %f117, %f125;
	ld.shared.f32 	%f128, [%r95+8];
	ld.global.nc.u16 	%rs20, [%rd36+4];
	// begin inline asm
	{ cvt.f32.bf16 %f118, %rs20;}

	// end inline asm
	fma.rn.f32 	%f129, %f128, %f118, %f127;
	ld.shared.f32 	%f130, [%r95+12];
	ld.global.nc.u16 	%rs21, [%rd36+6];
	// begin inline asm
	{ cvt.f32.bf16 %f119, %rs21;}

	// end inline asm
	fma.rn.f32 	%f131, %f130, %f119, %f129;
	ld.shared.f32 	%f132, [%r95+16];
	ld.global.nc.u16 	%rs22, [%rd36+8];
	// begin inline asm
	{ cvt.f32.bf16 %f120, %rs22;}

	// end inline asm
	fma.rn.f32 	%f133, %f132, %f120, %f131;
	ld.shared.f32 	%f134, [%r95+20];
	ld.global.nc.u16 	%rs23, [%rd36+10];
	// begin inline asm
	{ cvt.f32.bf16 %f121, %rs23;}

	// end inline asm
	fma.rn.f32 	%f135, %f134, %f121, %f133;
	ld.shared.f32 	%f136, [%r95+24];
	ld.global.nc.u16 	%rs24, [%rd36+12];
	// begin inline asm
	{ cvt.f32.bf16 %f122, %rs24;}

	// end inline asm
	fma.rn.f32 	%f137, %f136, %f122, %f135;
	ld.shared.f32 	%f138, [%r95+28];
	ld.global.nc.u16 	%rs25, [%rd36+14];
	// begin inline asm
	{ cvt.f32.bf16 %f123, %rs25;}

	// end inline asm
	fma.rn.f32 	%f404, %f138, %f123, %f137;
	add.s32 	%r153, %r153, 8;
$L__BB2_14:
	setp.eq.s32 	%p16, %r9, 0;
	@%p16 bra 	$L__BB2_21;
	add.s32 	%r96, %r9, -1;
	setp.lt.u32 	%p17, %r96, 3;
	@%p17 bra 	$L__BB2_17;
	shl.b32 	%r97, %r153, 2;
	mov.u32 	%r98, shared;
	add.s32 	%r99, %r98, %r97;
	ld.shared.f32 	%f144, [%r99];
	cvt.u64.u32 	%rd37, %r153;
	add.s64 	%rd38, %rd5, %rd37;
	shl.b64 	%rd39, %rd38, 1;
	add.s64 	%rd40, %rd1, %rd39;
	ld.global.nc.u16 	%rs26, [%rd40];
	// begin inline asm
	{ cvt.f32.bf16 %f140, %rs26;}

	// end inline asm
	fma.rn.f32 	%f145, %f144, %f140, %f404;
	ld.shared.f32 	%f146, [%r99+4];
	ld.global.nc.u16 	%rs27, [%rd40+2];
	// begin inline asm
	{ cvt.f32.bf16 %f141, %rs27;}

	// end inline asm
	fma.rn.f32 	%f147, %f146, %f141, %f145;
	ld.shared.f32 	%f148, [%r99+8];
	ld.global.nc.u16 	%rs28, [%rd40+4];
	// begin inline asm
	{ cvt.f32.bf16 %f142, %rs28;}

	// end inline asm
	fma.rn.f32 	%f149, %f148, %f142, %f147;
	ld.shared.f32 	%f150, [%r99+12];
	ld.global.nc.u16 	%rs29, [%rd40+6];
	// begin inline asm
	{ cvt.f32.bf16 %f143, %rs29;}

	// end inline asm
	fma.rn.f32 	%f404, %f150, %f143, %f149;
	add.s32 	%r153, %r153, 4;
$L__BB2_17:
	setp.eq.s32 	%p18, %r11, 0;
	@%p18 bra 	$L__BB2_21;
	setp.eq.s32 	%p19, %r11, 1;
	shl.b32 	%r100, %r153, 2;
	mov.u32 	%r101, shared;
	add.s32 	%r21, %r101, %r100;
	ld.shared.f32 	%f152, [%r21];
	cvt.u64.u32 	%rd41, %r153;
	add.s64 	%rd42, %rd5, %rd41;
	shl.b64 	%rd43, %rd42, 1;
	add.s64 	%rd6, %rd1, %rd43;
	ld.global.nc.u16 	%rs30, [%rd6];
	// begin inline asm
	{ cvt.f32.bf16 %f151, %rs30;}

	// end inline asm
	fma.rn.f32 	%f404, %f152, %f151, %f404;
	@%p19 bra 	$L__BB2_21;
	setp.eq.s32 	%p20, %r11, 2;
	ld.shared.f32 	%f154, [%r21+4];
	ld.global.nc.u16 	%rs31, [%rd6+2];
	// begin inline asm
	{ cvt.f32.bf16 %f153, %rs31;}

	// end inline asm
	fma.rn.f32 	%f404, %f154, %f153, %f404;
	@%p20 bra 	$L__BB2_21;
	ld.shared.f32 	%f156, [%r21+8];
	ld.global.nc.u16 	%rs32, [%rd6+4];
	// begin inline asm
	{ cvt.f32.bf16 %f155, %rs32;}

	// end inline asm
	fma.rn.f32 	%f404, %f156, %f155, %f404;
$L__BB2_21:
	mul.f32 	%f157, %f60, %f404;
	max.f32 	%f406, %f406, %f157;
	add.s32 	%r150, %r150, %r7;
	setp.le.s32 	%p21, %r150, %r3;
	setp.lt.s32 	%p22, %r150, %r71;
	and.pred  	%p23, %p21, %p22;
	@%p23 bra 	$L__BB2_8;
$L__BB2_22:
	shl.b32 	%r102, %r73, 2;
	mov.u32 	%r103, shared;
	add.s32 	%r25, %r103, %r102;
	shl.b32 	%r104, %r164, 2;
	add.s32 	%r26, %r25, %r104;
	st.shared.f32 	[%r26], %f406;
	bar.sync 	0;
	mov.u32 	%r27, %ntid.x;
	setp.lt.u32 	%p24, %r27, 2;
	@%p24 bra 	$L__BB2_27;
	mov.u32 	%r156, %r27;
$L__BB2_24:
	shr.u32 	%r29, %r156, 1;
	setp.ge.u32 	%p25, %r164, %r29;
	@%p25 bra 	$L__BB2_26;
	ld.shared.f32 	%f158, [%r26];
	shl.b32 	%r105, %r29, 2;
	add.s32 	%r106, %r26, %r105;
	ld.shared.f32 	%f159, [%r106];
	max.f32 	%f160, %f158, %f159;
	st.shared.f32 	[%r26], %f160;
$L__BB2_26:
	bar.sync 	0;
	setp.gt.u32 	%p26, %r156, 3;
	mov.u32 	%r156, %r29;
	@%p26 bra 	$L__BB2_24;
$L__BB2_27:
	ld.shared.f32 	%f21, [%r25];
	bar.sync 	0;
	mov.f32 	%f417, 0f00000000;
	@%p7 bra 	$L__BB2_46;
	setp.gt.s32 	%p28, %r73, 0;
	@%p28 bra 	$L__BB2_31;
	mul.f32 	%f163, %f60, 0f00000000;
	sub.f32 	%f164, %f163, %f21;
	fma.rn.f32 	%f165, %f164, 0f3BBB989D, 0f3F000000;
	cvt.sat.f32.f32 	%f166, %f165;
	mov.f32 	%f167, 0f4B400001;
	mov.f32 	%f168, 0f437C0000;
	fma.rm.f32 	%f169, %f166, %f168, %f167;
	add.f32 	%f170, %f169, 0fCB40007F;
	neg.f32 	%f171, %f170;
	fma.rn.f32 	%f172, %f164, 0f3FB8AA3B, %f171;
	fma.rn.f32 	%f173, %f164, 0f32A57060, %f172;
	mov.b32 	%r107, %f169;
	shl.b32 	%r108, %r107, 23;
	mov.b32 	%f174, %r108;
	ex2.approx.ftz.f32 	%f175, %f173;
	mul.f32 	%f22, %f175, %f174;
	mov.f32 	%f417, 0f00000000;
	mov.u32 	%r162, %r164;
$L__BB2_30:
	add.f32 	%f417, %f417, %f22;
	add.s32 	%r162, %r162, %r27;
	setp.le.s32 	%p29, %r162, %r3;
	setp.lt.s32 	%p30, %r162, %r71;
	and.pred  	%p31, %p29, %p30;
	@%p31 bra 	$L__BB2_30;
	bra.uni 	$L__BB2_46;
$L__BB2_31:
	and.b32  	%r30, %r73, 15;
	and.b32  	%r31, %r73, 7;
	and.b32  	%r32, %r73, 2147483632;
	and.b32  	%r33, %r73, 3;
	mul.lo.s32 	%r109, %r2, %r73;
	cvt.s64.s32 	%rd7, %r109;
	mul.lo.s32 	%r34, %r73, %r72;
	mov.f32 	%f417, 0f00000000;
	mov.u32 	%r157, %r164;
$L__BB2_32:
	setp.lt.u32 	%p32, %r73, 16;
	mul.lo.s32 	%r111, %r34, %r157;
	cvt.s64.s32 	%rd44, %r111;
	add.s64 	%rd8, %rd44, %rd7;
	mov.f32 	%f415, 0f00000000;
	mov.b32 	%r160, 0;
	@%p32 bra 	$L__BB2_35;
	mov.f32 	%f415, 0f00000000;
	mov.b32 	%r158, 0;
$L__BB2_34:
	.pragma "nounroll";
	shl.b32 	%r113, %r158, 2;
	mov.u32 	%r114, shared;
	add.s32 	%r115, %r114, %r113;
	ld.shared.v4.f32 	{%f196, %f197, %f198, %f199}, [%r115];
	cvt.u64.u32 	%rd45, %r158;
	add.s64 	%rd46, %rd8, %rd45;
	shl.b64 	%rd47, %rd46, 1;
	add.s64 	%rd48, %rd1, %rd47;
	ld.global.nc.u16 	%rs33, [%rd48];
	// begin inline asm
	{ cvt.f32.bf16 %f180, %rs33;}

	// end inline asm
	fma.rn.f32 	%f200, %f196, %f180, %f415;
	ld.global.nc.u16 	%rs34, [%rd48+2];
	// begin inline asm
	{ cvt.f32.bf16 %f181, %rs34;}

	// end inline asm
	fma.rn.f32 	%f201, %f197, %f181, %f200;
	ld.global.nc.u16 	%rs35, [%rd48+4];
	// begin inline asm
	{ cvt.f32.bf16 %f182, %rs35;}

	// end inline asm
	fma.rn.f32 	%f202, %f198, %f182, %f201;
	ld.global.nc.u16 	%rs36, [%rd48+6];
	// begin inline asm
	{ cvt.f32.bf16 %f183, %rs36;}

	// end inline asm
	fma.rn.f32 	%f203, %f199, %f183, %f202;
	ld.shared.v4.f32 	{%f204, %f205, %f206, %f207}, [%r115+16];
	ld.global.nc.u16 	%rs37, [%rd48+8];
	// begin inline asm
	{ cvt.f32.bf16 %f184, %rs37;}

	// end inline asm
	fma.rn.f32 	%f208, %f204, %f184, %f203;
	ld.global.nc.u16 	%rs38, [%rd48+10];
	// begin inline asm
	{ cvt.f32.bf16 %f185, %rs38;}

	// end inline asm
	fma.rn.f32 	%f209, %f205, %f185, %f208;
	ld.global.nc.u16 	%rs39, [%rd48+12];
	// begin inline asm
	{ cvt.f32.bf16 %f186, %rs39;}

	// end inline asm
	fma.rn.f32 	%f210, %f206, %f186, %f209;
	ld.global.nc.u16 	%rs40, [%rd48+14];
	// begin inline asm
	{ cvt.f32.bf16 %f187, %rs40;}

	// end inline asm
	fma.rn.f32 	%f211, %f207, %f187, %f210;
	ld.shared.v4.f32 	{%f212, %f213, %f214, %f215}, [%r115+32];
	ld.global.nc.u16 	%rs41, [%rd48+16];
	// begin inline asm
	{ cvt.f32.bf16 %f188, %rs41;}

	// end inline asm
	fma.rn.f32 	%f216, %f212, %f188, %f211;
	ld.global.nc.u16 	%rs42, [%rd48+18];
	// begin inline asm
	{ cvt.f32.bf16 %f189, %rs42;}

	// end inline asm
	fma.rn.f32 	%f217, %f213, %f189, %f216;
	ld.global.nc.u16 	%rs43, [%rd48+20];
	// begin inline asm
	{ cvt.f32.bf16 %f190, %rs43;}

	// end inline asm
	fma.rn.f32 	%f218, %f214, %f190, %f217;
	ld.global.nc.u16 	%rs44, [%rd48+22];
	// begin inline asm
	{ cvt.f32.bf16 %f191, %rs44;}

	// end inline asm
	fma.rn.f32 	%f219, %f215, %f191, %f218;
	ld.shared.v4.f32 	{%f220, %f221, %f222, %f223}, [%r115+48];
	ld.global.nc.u16 	%rs45, [%rd48+24];
	// begin inline asm
	{ cvt.f32.bf16 %f192, %rs45;}

	// end inline asm
	fma.rn.f32 	%f224, %f220, %f192, %f219;
	ld.global.nc.u16 	%rs46, [%rd48+26];
	// begin inline asm
	{ cvt.f32.bf16 %f193, %rs46;}

	// end inline asm
	fma.rn.f32 	%f225, %f221, %f193, %f224;
	ld.global.nc.u16 	%rs47, [%rd48+28];
	// begin inline asm
	{ cvt.f32.bf16 %f194, %rs47;}

	// end inline asm
	fma.rn.f32 	%f226, %f222, %f194, %f225;
	ld.global.nc.u16 	%rs48, [%rd48+30];
	// begin inline asm
	{ cvt.f32.bf16 %f195, %rs48;}

	// end inline asm
	fma.rn.f32 	%f415, %f223, %f195, %f226;
	add.s32 	%r158, %r158, 16;
	setp.ne.s32 	%p33, %r158, %r32;
	mov.u32 	%r160, %r32;
	@%p33 bra 	$L__BB2_34;
$L__BB2_35:
	setp.eq.s32 	%p34, %r30, 0;
	@%p34 bra 	$L__BB2_45;
	add.s32 	%r116, %r30, -1;
	setp.lt.u32 	%p35, %r116, 7;
	@%p35 bra 	$L__BB2_38;
	shl.b32 	%r117, %r160, 2;
	mov.u32 	%r118, shared;
	add.s32 	%r119, %r118, %r117;
	ld.shared.f32 	%f236, [%r119];
	cvt.u64.u32 	%rd49, %r160;
	add.s64 	%rd50, %rd8, %rd49;
	shl.b64 	%rd51, %rd50, 1;
	add.s64 	%rd52, %rd1, %rd51;
	ld.global.nc.u16 	%rs49, [%rd52];
	// begin inline asm
	{ cvt.f32.bf16 %f228, %rs49;}

	// end inline asm
	fma.rn.f32 	%f237, %f236, %f228, %f415;
	ld.shared.f32 	%f238, [%r119+4];
	ld.global.nc.u16 	%rs50, [%rd52+2];
	// begin inline asm
	{ cvt.f32.bf16 %f229, %rs50;}

	// end inline asm
	fma.rn.f32 	%f239, %f238, %f229, %f237;
	ld.shared.f32 	%f240, [%r119+8];
	ld.global.nc.u16 	%rs51, [%rd52+4];
	// begin inline asm
	{ cvt.f32.bf16 %f230, %rs51;}

	// end inline asm
	fma.rn.f32 	%f241, %f240, %f230, %f239;
	ld.shared.f32 	%f242, [%r119+12];
	ld.global.nc.u16 	%rs52, [%rd52+6];
	// begin inline asm
	{ cvt.f32.bf16 %f231, %rs52;}

	// end inline asm
	fma.rn.f32 	%f243, %f242, %f231, %f241;
	ld.shared.f32 	%f244, [%r119+16];
	ld.global.nc.u16 	%rs53, [%rd52+8];
	// begin inline asm
	{ cvt.f32.bf16 %f232, %rs53;}

	// end inline asm
	fma.rn.f32 	%f245, %f244, %f232, %f243;
	ld.shared.f32 	%f246, [%r119+20];
	ld.global.nc.u16 	%rs54, [%rd52+10];
	// begin inline asm
	{ cvt.f32.bf16 %f233, %rs54;}

	// end inline asm
	fma.rn.f32 	%f247, %f246, %f233, %f245;
	ld.shared.f32 	%f248, [%r119+24];
	ld.global.nc.u16 	%rs55, [%rd52+12];
	// begin inline asm
	{ cvt.f32.bf16 %f234, %rs55;}

	// end inline asm
	fma.rn.f32 	%f249, %f248, %f234, %f247;
	ld.shared.f32 	%f250, [%r119+28];
	ld.global.nc.u16 	%rs56, [%rd52+14];
	// begin inline asm
	{ cvt.f32.bf16 %f235, %rs56;}

	// end inline asm
	fma.rn.f32 	%f415, %f250, %f235, %f249;
	add.s32 	%r160, %r160, 8;
$L__BB2_38:
	setp.eq.s32 	%p36, %r31, 0;
	@%p36 bra 	$L__BB2_45;
	add.s32 	%r120, %r31, -1;
	setp.lt.u32 	%p37, %r120, 3;
	@%p37 bra 	$L__BB2_41;
	shl.b32 	%r121, %r160, 2;
	mov.u32 	%r122, shared;
	add.s32 	%r123, %r122, %r121;
	ld.shared.f32 	%f256, [%r123];
	cvt.u64.u32 	%rd53, %r160;
	add.s64 	%rd54, %rd8, %rd53;
	shl.b64 	%rd55, %rd54, 1;
	add.s64 	%rd56, %rd1, %rd55;
	ld.global.nc.u16 	%rs57, [%rd56];
	// begin inline asm
	{ cvt.f32.bf16 %f252, %rs57;}

	// end inline asm
	fma.rn.f32 	%f257, %f256, %f252, %f415;
	ld.shared.f32 	%f258, [%r123+4];
	ld.global.nc.u16 	%rs58, [%rd56+2];
	// begin inline asm
	{ cvt.f32.bf16 %f253, %rs58;}

	// end inline asm
	fma.rn.f32 	%f259, %f258, %f253, %f257;
	ld.shared.f32 	%f260, [%r123+8];
	ld.global.nc.u16 	%rs59, [%rd56+4];
	// begin inline asm
	{ cvt.f32.bf16 %f254, %rs59;}

	// end inline asm
	fma.rn.f32 	%f261, %f260, %f254, %f259;
	ld.shared.f32 	%f262, [%r123+12];
	ld.global.nc.u16 	%rs60, [%rd56+6];
	// begin inline asm
	{ cvt.f32.bf16 %f255, %rs60;}

	// end inline asm
	fma.rn.f32 	%f415, %f262, %f255, %f261;
	add.s32 	%r160, %r160, 4;
$L__BB2_41:
	setp.eq.s32 	%p38, %r33, 0;
	@%p38 bra 	$L__BB2_45;
	setp.eq.s32 	%p39, %r33, 1;
	shl.b32 	%r124, %r160, 2;
	mov.u32 	%r125, shared;
	add.s32 	%r43, %r125, %r124;
	ld.shared.f32 	%f264, [%r43];
	cvt.u64.u32 	%rd57, %r160;
	add.s64 	%rd58, %rd8, %rd57;
	shl.b64 	%rd59, %rd58, 1;
	add.s64 	%rd9, %rd1, %rd59;
	ld.global.nc.u16 	%rs61, [%rd9];
	// begin inline asm
	{ cvt.f32.bf16 %f263, %rs61;}

	// end inline asm
	fma.rn.f32 	%f415, %f264, %f263, %f415;
	@%p39 bra 	$L__BB2_45;
	setp.eq.s32 	%p40, %r33, 2;
	ld.shared.f32 	%f266, [%r43+4];
	ld.global.nc.u16 	%rs62, [%rd9+2];
	// begin inline asm
	{ cvt.f32.bf16 %f265, %rs62;}

	// end inline asm
	fma.rn.f32 	%f415, %f266, %f265, %f415;
	@%p40 bra 	$L__BB2_45;
	ld.shared.f32 	%f268, [%r43+8];
	ld.global.nc.u16 	%rs63, [%rd9+4];
	// begin inline asm
	{ cvt.f32.bf16 %f267, %rs63;}

	// end inline asm
	fma.rn.f32 	%f415, %f268, %f267, %f415;
$L__BB2_45:
	mul.f32 	%f269, %f60, %f415;
	sub.f32 	%f270, %f269, %f21;
	fma.rn.f32 	%f271, %f270, 0f3BBB989D, 0f3F000000;
	cvt.sat.f32.f32 	%f272, %f271;
	mov.f32 	%f273, 0f4B400001;
	mov.f32 	%f274, 0f437C0000;
	fma.rm.f32 	%f275, %f272, %f274, %f273;
	add.f32 	%f276, %f275, 0fCB40007F;
	neg.f32 	%f277, %f276;
	fma.rn.f32 	%f278, %f270, 0f3FB8AA3B, %f277;
	fma.rn.f32 	%f279, %f270, 0f32A57060, %f278;
	mov.b32 	%r126, %f275;
	shl.b32 	%r127, %r126, 23;
	mov.b32 	%f280, %r127;
	ex2.approx.ftz.f32 	%f281, %f279;
	fma.rn.f32 	%f417, %f281, %f280, %f417;
	add.s32 	%r157, %r157, %r27;
	setp.le.s32 	%p41, %r157, %r3;
	setp.lt.s32 	%p42, %r157, %r71;
	and.pred  	%p43, %p41, %p42;
	@%p43 bra 	$L__BB2_32;
$L__BB2_46:
	setp.lt.u32 	%p44, %r27, 2;
	st.shared.f32 	[%r26], %f417;
	bar.sync 	0;
	@%p44 bra 	$L__BB2_51;
	mov.u32 	%r163, %r27;
$L__BB2_48:
	shr.u32 	%r48, %r163, 1;
	setp.ge.u32 	%p45, %r164, %r48;
	@%p45 bra 	$L__BB2_50;
	shl.b32 	%r128, %r48, 2;
	add.s32 	%r129, %r26, %r128;
	ld.shared.f32 	%f282, [%r129];
	ld.shared.f32 	%f283, [%r26];
	add.f32 	%f284, %f282, %f283;
	st.shared.f32 	[%r26], %f284;
$L__BB2_50:
	bar.sync 	0;
	setp.gt.u32 	%p46, %r163, 3;
	mov.u32 	%r163, %r48;
	@%p46 bra 	$L__BB2_48;
$L__BB2_51:
	setp.ge.s32 	%p47, %r164, %r73;
	ld.shared.f32 	%f42, [%r25];
	bar.sync 	0;
	@%p47 bra 	$L__BB2_70;
	ld.param.u64 	%rd82, [fused_prefill_attention_bf16_param_0];
	setp.gt.s32 	%p48, %r3, -1;
	setp.gt.s32 	%p49, %r71, 0;
	and.pred  	%p2, %p48, %p49;
	mul.lo.s32 	%r49, %r73, %r72;
	mul.lo.s32 	%r130, %r2, %r73;
	cvt.s64.s32 	%rd10, %r130;
	add.s32 	%r131, %r71, -1;
	min.u32 	%r50, %r3, %r131;
	add.s32 	%r51, %r73, -1;
	and.b32  	%r52, %r73, 15;
	and.b32  	%r53, %r73, 7;
	and.b32  	%r54, %r73, -16;
	and.b32  	%r55, %r73, 3;
	neg.s32 	%r56, %r54;
	cvta.to.global.u64 	%rd11, %rd82;
	cvta.to.global.u64 	%rd12, %rd20;
	not.pred 	%p50, %p2;
$L__BB2_53:
	mov.f32 	%f427, 0f00000000;
	@%p50 bra 	$L__BB2_69;
	mov.f32 	%f427, 0f00000000;
	mov.b32 	%r165, 0;
	cvt.s64.s32 	%rd74, %r164;
$L__BB2_55:
	mov.u32 	%r58, %r165;
	setp.lt.u32 	%p51, %r51, 15;
	mul.lo.s32 	%r134, %r49, %r58;
	cvt.s64.s32 	%rd60, %r134;
	add.s64 	%rd13, %rd60, %rd10;
	mov.f32 	%f426, 0f00000000;
	mov.b32 	%r169, 0;
	@%p51 bra 	$L__BB2_58;
	shl.b64 	%rd61, %rd13, 1;
	add.s64 	%rd62, %rd1, %rd61;
	add.s64 	%rd83, %rd62, 16;
	mov.u32 	%r136, shared;
	add.s32 	%r166, %r136, 32;
	mov.f32 	%f426, 0f00000000;
	mov.u32 	%r167, %r56;
$L__BB2_57:
	.pragma "nounroll";
	ld.shared.v4.f32 	{%f306, %f307, %f308, %f309}, [%r166+-32];
	ld.global.nc.u16 	%rs64, [%rd83+-16];
	// begin inline asm
	{ cvt.f32.bf16 %f290, %rs64;}

	// end inline asm
	fma.rn.f32 	%f310, %f306, %f290, %f426;
	ld.global.nc.u16 	%rs65, [%rd83+-14];
	// begin inline asm
	{ cvt.f32.bf16 %f291, %rs65;}

	// end inline asm
	fma.rn.f32 	%f311, %f307, %f291, %f310;
	ld.global.nc.u16 	%rs66, [%rd83+-12];
	// begin inline asm
	{ cvt.f32.bf16 %f292, %rs66;}

	// end inline asm
	fma.rn.f32 	%f312, %f308, %f292, %f311;
	ld.global.nc.u16 	%rs67, [%rd83+-10];
	// begin inline asm
	{ cvt.f32.bf16 %f293, %rs67;}

	// end inline asm
	fma.rn.f32 	%f313, %f309, %f293, %f312;
	ld.shared.v4.f32 	{%f314, %f315, %f316, %f317}, [%r166+-16];
	ld.global.nc.u16 	%rs68, [%rd83+-8];
	// begin inline asm
	{ cvt.f32.bf16 %f294, %rs68;}

	// end inline asm
	fma.rn.f32 	%f318, %f314, %f294, %f313;
	ld.global.nc.u16 	%rs69, [%rd83+-6];
	// begin inline asm
	{ cvt.f32.bf16 %f295, %rs69;}

	// end inline asm
	fma.rn.f32 	%f319, %f315, %f295, %f318;
	ld.global.nc.u16 	%rs70, [%rd83+-4];
	// begin inline asm
	{ cvt.f32.bf16 %f296, %rs70;}

	// end inline asm
	fma.rn.f32 	%f320, %f316, %f296, %f319;
	ld.global.nc.u16 	%rs71, [%rd83+-2];
	// begin inline asm
	{ cvt.f32.bf16 %f297, %rs71;}

	// end inline asm
	fma.rn.f32 	%f321, %f317, %f297, %f320;
	ld.shared.v4.f32 	{%f322, %f323, %f324, %f325}, [%r166];
	ld.global.nc.u16 	%rs72, [%rd83];
	// begin inline asm
	{ cvt.f32.bf16 %f298, %rs72;}

	// end inline asm
	fma.rn.f32 	%f326, %f322, %f298, %f321;
	ld.global.nc.u16 	%rs73, [%rd83+2];
	// begin inline asm
	{ cvt.f32.bf16 %f299, %rs73;}

	// end inline asm
	fma.rn.f32 	%f327, %f323, %f299, %f326;
	ld.global.nc.u16 	%rs74, [%rd83+4];
	// begin inline asm
	{ cvt.f32.bf16 %f300, %rs74;}

	// end inline asm
	fma.rn.f32 	%f328, %f324, %f300, %f327;
	ld.global.nc.u16 	%rs75, [%rd83+6];
	// begin inline asm
	{ cvt.f32.bf16 %f301, %rs75;}

	// end inline asm
	fma.rn.f32 	%f329, %f325, %f301, %f328;
	ld.shared.v4.f32 	{%f330, %f331, %f332, %f333}, [%r166+16];
	ld.global.nc.u16 	%rs76, [%rd83+8];
	// begin inline asm
	{ cvt.f32.bf16 %f302, %rs76;}

	// end inline asm
	fma.rn.f32 	%f334, %f330, %f302, %f329;
	ld.global.nc.u16 	%rs77, [%rd83+10];
	// begin inline asm
	{ cvt.f32.bf16 %f303, %rs77;}

	// end inline asm
	fma.rn.f32 	%f335, %f331, %f303, %f334;
	ld.global.nc.u16 	%rs78, [%rd83+12];
	// begin inline asm
	{ cvt.f32.bf16 %f304, %rs78;}

	// end inline asm
	fma.rn.f32 	%f336, %f332, %f304, %f335;
	ld.global.nc.u16 	%rs79, [%rd83+14];
	// begin inline asm
	{ cvt.f32.bf16 %f305, %rs79;}

	// end inline asm
	fma.rn.f32 	%f426, %f333, %f305, %f336;
	add.s32 	%r167, %r167, 16;
	add.s32 	%r166, %r166, 64;
	add.s64 	%rd83, %rd83, 32;
	setp.ne.s32 	%p52, %r167, 0;
	mov.u32 	%r169, %r54;
	@%p52 bra 	$L__BB2_57;
$L__BB2_58:
	setp.eq.s32 	%p53, %r52, 0;
	@%p53 bra 	$L__BB2_68;
	add.s32 	%r137, %r52, -1;
	setp.lt.u32 	%p54, %r137, 7;
	@%p54 bra 	$L__BB2_61;
	shl.b32 	%r138, %r169, 2;
	mov.u32 	%r139, shared;
	add.s32 	%r140, %r139, %r138;
	ld.shared.f32 	%f346, [%r140];
	cvt.u64.u32 	%rd63, %r169;
	add.s64 	%rd64, %rd13, %rd63;
	shl.b64 	%rd65, %rd64, 1;
	add.s64 	%rd66, %rd1, %rd65;
	ld.global.nc.u16 	%rs80, [%rd66];
	// begin inline asm
	{ cvt.f32.bf16 %f338, %rs80;}

	// end inline asm
	fma.rn.f32 	%f347, %f346, %f338, %f426;
	ld.shared.f32 	%f348, [%r140+4];
	ld.global.nc.u16 	%rs81, [%rd66+2];
	// begin inline asm
	{ cvt.f32.bf16 %f339, %rs81;}

	// end inline asm
	fma.rn.f32 	%f349, %f348, %f339, %f347;
	ld.shared.f32 	%f350, [%r140+8];
	ld.global.nc.u16 	%rs82, [%rd66+4];
	// begin inline asm
	{ cvt.f32.bf16 %f340, %rs82;}

	// end inline asm
	fma.rn.f32 	%f351, %f350, %f340, %f349;
	ld.shared.f32 	%f352, [%r140+12];
	ld.global.nc.u16 	%rs83, [%rd66+6];
	// begin inline asm
	{ cvt.f32.bf16 %f341, %rs83;}

	// end inline asm
	fma.rn.f32 	%f353, %f352, %f341, %f351;
	ld.shared.f32 	%f354, [%r140+16];
	ld.global.nc.u16 	%rs84, [%rd66+8];
	// begin inline asm
	{ cvt.f32.bf16 %f342, %rs84;}

	// end inline asm
	fma.rn.f32 	%f355, %f354, %f342, %f353;
	ld.shared.f32 	%f356, [%r140+20];
	ld.global.nc.u16 	%rs85, [%rd66+10];
	// begin inline asm
	{ cvt.f32.bf16 %f343, %rs85;}

	// end inline asm
	fma.rn.f32 	%f357, %f356, %f343, %f355;
	ld.shared.f32 	%f358, [%r140+24];
	ld.global.nc.u16 	%rs86, [%rd66+12];
	// begin inline asm
	{ cvt.f32.bf16 %f344, %rs86;}

	// end inline asm
	fma.rn.f32 	%f359, %f358, %f344, %f357;
	ld.shared.f32 	%f360, [%r140+28];
	ld.global.nc.u16 	%rs87, [%rd66+14];
	// begin inline asm
	{ cvt.f32.bf16 %f345, %rs87;}

	// end inline asm
	fma.rn.f32 	%f426, %f360, %f345, %f359;
	add.s32 	%r169, %r169, 8;
$L__BB2_61:
	setp.eq.s32 	%p55, %r53, 0;
	@%p55 bra 	$L__BB2_68;
	add.s32 	%r141, %r53, -1;
	setp.lt.u32 	%p56, %r141, 3;
	@%p56 bra 	$L__BB2_64;
	shl.b32 	%r142, %r169, 2;
	mov.u32 	%r143, shared;
	add.s32 	%r144, %r143, %r142;
	ld.shared.f32 	%f366, [%r144];
	cvt.u64.u32 	%rd67, %r169;
	add.s64 	%rd68, %rd13, %rd67;
	shl.b64 	%rd69, %rd68, 1;
	add.s64 	%rd70, %rd1, %rd69;
	ld.global.nc.u16 	%rs88, [%rd70];
	// begin inline asm
	{ cvt.f32.bf16 %f362, %rs88;}

	// end inline asm
	fma.rn.f32 	%f367, %f366, %f362, %f426;
	ld.shared.f32 	%f368, [%r144+4];
	ld.global.nc.u16 	%rs89, [%rd70+2];
	// begin inline asm
	{ cvt.f32.bf16 %f363, %rs89;}

	// end inline asm
	fma.rn.f32 	%f369, %f368, %f363, %f367;
	ld.shared.f32 	%f370, [%r144+8];
	ld.global.nc.u16 	%rs90, [%rd70+4];
	// begin inline asm
	{ cvt.f32.bf16 %f364, %rs90;}

	// end inline asm
	fma.rn.f32 	%f371, %f370, %f364, %f369;
	ld.shared.f32 	%f372, [%r144+12];
	ld.global.nc.u16 	%rs91, [%rd70+6];
	// begin inline asm
	{ cvt.f32.bf16 %f365, %rs91;}

	// end inline asm
	fma.rn.f32 	%f426, %f372, %f365, %f371;
	add.s32 	%r169, %r169, 4;
$L__BB2_64:
	setp.eq.s32 	%p57, %r55, 0;
	@%p57 bra 	$L__BB2_68;
	setp.eq.s32 	%p58, %r55, 1;
	shl.b32 	%r145, %r169, 2;
	mov.u32 	%r146, shared;
	add.s32 	%r68, %r146, %r145;
	ld.shared.f32 	%f374, [%r68];
	cvt.u64.u32 	%rd71, %r169;
	add.s64 	%rd72, %rd13, %rd71;
	shl.b64 	%rd73, %rd72, 1;
	add.s64 	%rd17, %rd1, %rd73;
	ld.global.nc.u16 	%rs92, [%rd17];
	// begin inline asm
	{ cvt.f32.bf16 %f373, %rs92;}

	// end inline asm
	fma.rn.f32 	%f426, %f374, %f373, %f426;
	@%p58 bra 	$L__BB2_68;
	setp.eq.s32 	%p59, %r55, 2;
	ld.shared.f32 	%f376, [%r68+4];
	ld.global.nc.u16 	%rs93, [%rd17+2];
	// begin inline asm
	{ cvt.f32.bf16 %f375, %rs93;}

	// end inline asm
	fma.rn.f32 	%f426, %f376, %f375, %f426;
	@%p59 bra 	$L__BB2_68;
	ld.shared.f32 	%f378, [%r68+8];
	ld.global.nc.u16 	%rs94, [%rd17+4];
	// begin inline asm
	{ cvt.f32.bf16 %f377, %rs94;}

	// end inline asm
	fma.rn.f32 	%f426, %f378, %f377, %f426;
$L__BB2_68:
	mul.f32 	%f380, %f60, %f426;
	sub.f32 	%f381, %f380, %f21;
	fma.rn.f32 	%f382, %f381, 0f3BBB989D, 0f3F000000;
	cvt.sat.f32.f32 	%f383, %f382;
	mov.f32 	%f384, 0f4B400001;
	mov.f32 	%f385, 0f437C0000;
	fma.rm.f32 	%f386, %f383, %f385, %f384;
	add.f32 	%f387, %f386, 0fCB40007F;
	neg.f32 	%f388, %f387;
	fma.rn.f32 	%f389, %f381, 0f3FB8AA3B, %f388;
	fma.rn.f32 	%f390, %f381, 0f32A57060, %f389;
	mov.b32 	%r147, %f386;
	shl.b32 	%r148, %r147, 23;
	mov.b32 	%f391, %r148;
	ex2.approx.ftz.f32 	%f392, %f390;
	mul.f32 	%f393, %f392, %f391;
	div.rn.f32 	%f394, %f393, %f42;
	add.s64 	%rd75, %rd13, %rd74;
	shl.b64 	%rd76, %rd75, 1;
	add.s64 	%rd77, %rd12, %rd76;
	ld.global.nc.u16 	%rs95, [%rd77];
	// begin inline asm
	{ cvt.f32.bf16 %f379, %rs95;}

	// end inline asm
	fma.rn.f32 	%f427, %f394, %f379, %f427;
	add.s32 	%r165, %r58, 1;
	setp.ne.s32 	%p60, %r58, %r50;
	@%p60 bra 	$L__BB2_55;
$L__BB2_69:
	// begin inline asm
	{  cvt.rn.bf16.f32 %rs96, %f427;}

	// end inline asm
	cvt.s64.s32 	%rd78, %r164;
	add.s64 	%rd79, %rd2, %rd78;
	shl.b64 	%rd80, %rd79, 1;
	add.s64 	%rd81, %rd11, %rd80;
	st.global.u16 	[%rd81], %rs96;
	add.s32 	%r164, %r164, %r27;
	setp.lt.s32 	%p61, %r164, %r73;
	@%p61 bra 	$L__BB2_53;
$L__BB2_70:
	ret;

}


// ===== COMPILED SASS (sm_100) =====

	.target	sm_100

	.elftype	@"ET_EXEC"


//--------------------- .note.nv.tkinfo           --------------------------
	.section	.note.nv.tkinfo,"",@"SHT_NOTE"
	.sectionflags	@"SHF_NOTE_NV_TKINFO"
	.tkinfo
        /*0018*/ 	.word	0x00000002
        /*0030*/ 	.string	""
        /*0030*/ 	.string	"ptxas"
        /*0030*/ 	.string	"Cuda compilation tools, release 13.0, V13.0.88"
        /*0030*/ 	.string	"Build cuda_13.0.r13.0/compiler.36424714_0"
        /*0030*/ 	.string	"-arch sm_100 -m 64 "



//--------------------- .note.nv.cuinfo           --------------------------
	.section	.note.nv.cuinfo,"",@"SHT_NOTE"
	.sectionflags	@"SHF_NOTE_NV_CUINFO"
        /*0018*/ 	.short	0x0002
        /*001a*/ 	.short	0x0064
        /*001c*/ 	.short	0x0082
	.zero		2


//--------------------- .nv.info                  --------------------------
	.section	.nv.info,"",@"SHT_CUDA_INFO"
	.align	4


	//----- nvinfo : EIATTR_REGCOUNT
	.align		4
        /*0000*/ 	.byte	0x04, 0x2f
        /*0002*/ 	.short	(.L_1 - .L_0)
	.align		4
.L_0:
        /*0004*/ 	.word	index@(fused_prefill_attention_f32)
        /*0008*/ 	.word	0x00000020


	//----- nvinfo : EIATTR_FRAME_SIZE
	.align		4
.L_1:
        /*000c*/ 	.byte	0x04, 0x11
        /*000e*/ 	.short	(.L_3 - .L_2)
	.align		4
.L_2:
        /*0010*/ 	.word	index@($__internal_2_$__cuda_sm3x_div_rn_noftz_f32_slowpath)
        /*0014*/ 	.word	0x00000000


	//----- nvinfo : EIATTR_FRAME_SIZE
	.align		4
.L_3:
        /*0018*/ 	.byte	0x04, 0x11
        /*001a*/ 	.short	(.L_5 - .L_4)
	.align		4
.L_4:
        /*001c*/ 	.word	index@(fused_prefill_attention_f32)
        /*0020*/ 	.word	0x00000000


	//----- nvinfo : EIATTR_REGCOUNT
	.align		4
.L_5:
        /*0024*/ 	.byte	0x04, 0x2f
        /*0026*/ 	.short	(.L_7 - .L_6)
	.align		4
.L_6:
        /*0028*/ 	.word	index@(fused_prefill_attention_f16)
        /*002c*/ 	.word	0x00000022


	//----- nvinfo : EIATTR_FRAME_SIZE
	.align		4
.L_7:
        /*0030*/ 	.byte	0x04, 0x11
        /*0032*/ 	.short	(.L_9 - .L_8)
	.align		4
.L_8:
        /*0034*/ 	.word	index@($__internal_1_$__cuda_sm3x_div_rn_noftz_f32_slowpath)
        /*0038*/ 	.word	0x00000000


	//----- nvinfo : EIATTR_FRAME_SIZE
	.align		4
.L_9:
        /*003c*/ 	.byte	0x04, 0x11
        /*003e*/ 	.short	(.L_11 - .L_10)
	.align		4
.L_10:
        /*0040*/ 	.word	index@(fused_prefill_attention_f16)
        /*0044*/ 	.word	0x00000000


	//----- nvinfo : EIATTR_REGCOUNT
	.align		4
.L_11:
        /*0048*/ 	.byte	0x04, 0x2f
        /*004a*/ 	.short	(.L_13 - .L_12)
	.align		4
.L_12:
        /*004c*/ 	.word	index@(fused_prefill_attention_bf16)
        /*0050*/ 	.word	0x00000022


	//----- nvinfo : EIATTR_FRAME_SIZE
	.align		4
.L_13:
        /*0054*/ 	.byte	0x04, 0x11
        /*0056*/ 	.short	(.L_15 - .L_14)
	.align		4
.L_14:
        /*0058*/ 	.word	index@($__internal_0_$__cuda_sm3x_div_rn_noftz_f32_slowpath)
        /*005c*/ 	.word	0x00000000


	//----- nvinfo : EIATTR_FRAME_SIZE
	.align		4
.L_15:
        /*0060*/ 	.byte	0x04, 0x11
        /*0062*/ 	.short	(.L_17 - .L_16)
	.align		4
.L_16:
        /*0064*/ 	.word	index@(fused_prefill_attention_bf16)
        /*0068*/ 	.word	0x00000000


	//----- nvinfo : EIATTR_MIN_STACK_SIZE
	.align		4
.L_17:
        /*006c*/ 	.byte	0x04, 0x12
        /*006e*/ 	.short	(.L_19 - .L_18)
	.align		4
.L_18:
        /*0070*/ 	.word	index@(fused_prefill_attention_bf16)
        /*0074*/ 	.word	0x00000000


	//----- nvinfo : EIATTR_MIN_STACK_SIZE
	.align		4
.L_19:
        /*0078*/ 	.byte	0x04, 0x12
        /*007a*/ 	.short	(.L_21 - .L_20)
	.align		4
.L_20:
        /*007c*/ 	.word	index@(fused_prefill_attention_f16)
        /*0080*/ 	.word	0x00000000


	//----- nvinfo : EIATTR_MIN_STACK_SIZE
	.align		4
.L_21:
        /*0084*/ 	.byte	0x04, 0x12
        /*0086*/ 	.short	(.L_23 - .L_22)
	.align		4
.L_22:
        /*0088*/ 	.word	index@(fused_prefill_attention_f32)
        /*008c*/ 	.word	0x00000000
.L_23:


//--------------------- .nv.compat                --------------------------
	.section	.nv.compat,"",@"SHT_CUDA_COMPAT_INFO"
	.align	4
        /*0000*/ 	.byte	0x02, 0x09, 0x00, 0x00, 0x02, 0x02, 0x01, 0x00, 0x02, 0x05, 0x05, 0x00, 0x03, 0x07, 0x01, 0x01
        /*0010*/ 	.byte	0x02, 0x03, 0x00, 0x00, 0x02, 0x06, 0x01, 0x00, 0x04, 0x0b, 0x08, 0x00, 0x01, 0x00, 0x00, 0x00
        /*0020*/ 	.byte	0x00, 0x00, 0x00, 0x00


//--------------------- .nv.info.fused_prefill_attention_bf16 --------------------------
	.section	.nv.info.fused_prefill_attention_bf16,"",@"SHT_CUDA_INFO"
	.sectionflags	@""
	.align	4


	//----- nvinfo : EIATTR_CUDA_API_VERSION
	.align		4
        /*0000*/ 	.byte	0x04, 0x37
        /*0002*/ 	.short	(.L_25 - .L_24)
.L_24:
        /*0004*/ 	.word	0x00000082


	//----- nvinfo : EIATTR_KPARAM_INFO
	.align		4
.L_25:
        /*0008*/ 	.byte	0x04, 0x17
        /*000a*/ 	.short	(.L_27 - .L_26)
.L_26:
        /*000c*/ 	.word	0x00000000
        /*0010*/ 	.short	0x000a
        /*0012*/ 	.short	0x0038
        /*0014*/ 	.byte	0x00, 0xf0, 0x11, 0x00


	//----- nvinfo : EIATTR_KPARAM_INFO
	.align		4
.L_27:
        /*0018*/ 	.byte	0x04, 0x17
        /*001a*/ 	.short	(.L_29 - .L_28)
.L_28:
        /*001c*/ 	.word	0x00000000
        /*0020*/ 	.short	0x0009
        /*0022*/ 	.short	0x0034
        /*0024*/ 	.byte	0x00, 0xf0, 0x11, 0x00


	//----- nvinfo : EIATTR_KPARAM_INFO
	.align		4
.L_29:
        /*0028*/ 	.byte	0x04, 0x17
        /*002a*/ 	.short	(.L_31 - .L_30)
.L_30:
        /*002c*/ 	.word	0x00000000
        /*0030*/ 	.short	0x0008
        /*0032*/ 	.short	0x0030
        /*0034*/ 	.byte	0x00, 0xf0, 0x11, 0x00


	//----- nvinfo : EIATTR_KPARAM_INFO
	.align		4
.L_31:
        /*0038*/ 	.byte	0x04, 0x17
        /*003a*/ 	.short	(.L_33 - .L_32)
.L_32:
        /*003c*/ 	.word	0x00000000
        /*0040*/ 	.short	0x0007
        /*0042*/ 	.short	0x002c
        /*0044*/ 	.byte	0x00, 0xf0, 0x11, 0x00


	//----- nvinfo : EIATTR_KPARAM_INFO
	.align		4
.L_33:
        /*0048*/ 	.byte	0x04, 0x17
        /*004a*/ 	.short	(.L_35 - .L_34)
.L_34:
        /*004c*/ 	.word	0x00000000
        /*0050*/ 	.short	0x0006
        /*0052*/ 	.short	0x0028
        /*0054*/ 	.byte	0x00, 0xf0, 0x11, 0x00


	//----- nvinfo : EIATTR_KPARAM_INFO
	.align		4
.L_35:
        /*0058*/ 	.byte	0x04, 0x17
        /*005a*/ 	.short	(.L_37 - .L_36)
.L_36:
        /*005c*/ 	.word	0x00000000
        /*0060*/ 	.short	0x0005
        /*0062*/ 	.short	0x0024
        /*0064*/ 	.byte	0x00, 0xf0, 0x11, 0x00


	//----- nvinfo : EIATTR_KPARAM_INFO
	.align		4
.L_37:
        /*0068*/ 	.byte	0x04, 0x17
        /*006a*/ 	.short	(.L_39 - .L_38)
.L_38:
        /*006c*/ 	.word	0x00000000
        /*0070*/ 	.short	0x0004
        /*0072*/ 	.short	0x0020
        /*0074*/ 	.byte	0x00, 0xf0, 0x11, 0x00


	//----- nvinfo : EIATTR_KPARAM_INFO
	.align		4
.L_39:
        /*0078*/ 	.byte	0x04, 0x17
        /*007a*/ 	.short	(.L_41 - .L_40)
.L_40:
        /*007c*/ 	.word	0x00000000
        /*0080*/ 	.short	0x0003
        /*0082*/ 	.short	0x0018
        /*0084*/ 	.byte	0x00, 0xf5, 0x21, 0x00


	//----- nvinfo : EIATTR_KPARAM_INFO
	.align		4
.L_41:
        /*0088*/ 	.byte	0x04, 0x17
        /*008a*/ 	.short	(.L_43 - .L_42)
.L_42:
        /*008c*/ 	.word	0x00000000
        /*0090*/ 	.short	0x0002
        /*0092*/ 	.short	0x0010
        /*0094*/ 	.byte	0x00, 0xf5, 0x21, 0x00


	//----- nvinfo : EIATTR_KPARAM_INFO
	.align		4
.L_43:
        /*0098*/ 	.byte	0x04, 0x17
        /*009a*/ 	.short	(.L_45 - .L_44)
.L_44:
        /*009c*/ 	.word	0x00000000
        /*00a0*/ 	.short	0x0001
        /*00a2*/ 	.short	0x0008
        /*00a4*/ 	.byte	0x00, 0xf5, 0x21, 0x00


	//----- nvinfo : EIATTR_KPARAM_INFO
	.align		4
.L_45:
        /*00a8*/ 	.byte	0x04, 0x17
        /*00aa*/ 	.short	(.L_47 - .L_46)
.L_46:
        /*00ac*/ 	.word	0x00000000
        /*00b0*/ 	.short	0x0000
        /*00b2*/ 	.short	0x0000
        /*00b4*/ 	.byte	0x00, 0xf5, 0x21, 0x00


	//----- nvinfo : EIATTR_SPARSE_MMA_MASK
	.align		4
.L_47:
        /*00b8*/ 	.byte	0x03, 0x50
        /*00ba*/ 	.short	0x0000


	//----- nvinfo : EIATTR_MAXREG_COUNT
	.align		4
        /*00bc*/ 	.byte	0x03, 0x1b
        /*00be*/ 	.short	0x00ff


	//----- nvinfo : EIATTR_NUM_BARRIERS
	.align		4
        /*00c0*/ 	.byte	0x02, 0x4c
        /*00c2*/ 	.byte	0x01
	.zero		1


	//----- nvinfo : EIATTR_MERCURY_ISA_VERSION
	.align		4
        /*00c4*/ 	.byte	0x03, 0x5f
        /*00c6*/ 	.short	0x0101


	//----- nvinfo : EIATTR_UNUSED_LOAD_BYTE_OFFSET
	.align		4
        /*00c8*/ 	.byte	0x04, 0x44
        /*00ca*/ 	.short	(.L_49 - .L_48)


	//   ....[0]....
.L_48:
        /*00cc*/ 	.word	0x000010b0
        /*00d0*/ 	.word	0x00000fff


	//   ....[1]....
        /*00d4*/ 	.word	0x00001fd0
        /*00d8*/ 	.word	0x00000fff


	//   ....[2]....
        /*00dc*/ 	.word	0x00002ea0
        /*00e0*/ 	.word	0x00000fff


	//----- nvinfo : EIATTR_VRC_CTA_INIT_COUNT
	.align		4
.L_49:
        /*00e4*/ 	.byte	0x02, 0x4a
	.zero		1
	.zero		1


	//----- nvinfo : EIATTR_EXIT_INSTR_OFFSETS
	.align		4
        /*00e8*/ 	.byte	0x04, 0x1c
        /*00ea*/ 	.short	(.L_51 - .L_50)


	//   ....[0]....
.L_50:
        /*00ec*/ 	.word	0x000022e0


	//   ....[1]....
        /*00f0*/ 	.word	0x00003280


	//----- nvinfo : EIATTR_CRS_STACK_SIZE
	.align		4
.L_51:
        /*00f4*/ 	.byte	0x04, 0x1e
        /*00f6*/ 	.short	(.L_53 - .L_52)
.L_52:
        /*00f8*/ 	.word	0x00000000


	//----- nvinfo : EIATTR_CBANK_PARAM_SIZE
	.align		4
.L_53:
        /*00fc*/ 	.byte	0x03, 0x19
        /*00fe*/ 	.short	0x003c


	//----- nvinfo : EIATTR_PARAM_CBANK
	.align		4
        /*0100*/ 	.byte	0x04, 0x0a
        /*0102*/ 	.short	(.L_55 - .L_54)
	.align		4
.L_54:
        /*0104*/ 	.word	index@(.nv.constant0.fused_prefill_attention_bf16)
        /*0108*/ 	.short	0x0380
        /*010a*/ 	.short	0x003c


	//----- nvinfo : EIATTR_SW_WAR
	.align		4
.L_55:
        /*010c*/ 	.byte	0x04, 0x36
        /*010e*/ 	.short	(.L_57 - .L_56)
.L_56:
        /*0110*/ 	.word	0x00000008
.L_57:


//--------------------- .nv.info.fused_prefill_attention_f16 --------------------------
	.section	.nv.info.fused_prefill_attention_f16,"",@"SHT_CUDA_INFO"
	.sectionflags	@""
	.align	4


	//----- nvinfo : EIATTR_CUDA_API_VERSION
	.align		4
        /*0000*/ 	.byte	0x04, 0x37
        /*0002*/ 	.short	(.L_59 - .L_58)
.L_58:
        /*0004*/ 	.word	0x00000082


	//----- nvinfo : EIATTR_KPARAM_INFO
	.align		4
.L_59:
        /*0008*/ 	.byte	0x04, 0x17
        /*000a*/ 	.short	(.L_61 - .L_60)
.L_60:
        /*000c*/ 	.word	0x00000000
        /*0010*/ 	.short	0x000a
        /*0012*/ 	.short	0x0038
        /*0014*/ 	.byte	0x00, 0xf0, 0x11, 0x00


	//----- nvinfo : EIATTR_KPARAM_INFO
	.align		4
.L_61:
        /*0018*/ 	.byte	0x04, 0x17
        /*001a*/ 	.short	(.L_63 - .L_62)
.L_62:
        /*001c*/ 	.word	0x00000000
        /*0020*/ 	.short	0x0009
        /*0022*/ 	.short	0x0034
        /*0024*/ 	.byte	0x00, 0xf0, 0x11, 0x00


	//----- nvinfo : EIATTR_KPARAM_INFO
	.align		4
.L_63:
        /*0028*/ 	.byte	0x04, 0x17
        /*002a*/ 	.short	(.L_65 - .L_64)
.L_64:
        /*002c*/ 	.word	0x00000000
        /*0030*/ 	.short	0x0008
        /*0032*/ 	.short	0x0030
        /*0034*/ 	.byte	0x00, 0xf0, 0x11, 0x00


	//----- nvinfo : EIATTR_KPARAM_INFO
	.align		4
.L_65:
        /*0038*/ 	.byte	0x04, 0x17
        /*003a*/ 	.short	(.L_67 - .L_66)
.L_66:
        /*003c*/ 	.word	0x00000000
        /*0040*/ 	.short	0x0007
        /*0042*/ 	.short	0x002c
        /*0044*/ 	.byte	0x00, 0xf0, 0x11, 0x00


	//----- nvinfo : EIATTR_KPARAM_INFO
	.align		4
.L_67:
        /*0048*/ 	.byte	0x04, 0x17
        /*004a*/ 	.short	(.L_69 - .L_68)
.L_68:
        /*004c*/ 	.word	0x00000000
        /*0050*/ 	.short	0x0006
        /*0052*/ 	.short	0x0028
        /*0054*/ 	.byte	0x00, 0xf0, 0x11, 0x00


	//----- nvinfo : EIATTR_KPARAM_INFO
	.align		4
.L_69:
        /*0058*/ 	.byte	0x04, 0x17
        /*005a*/ 	.short	(.L_71 - .L_70)
.L_70:
        /*005c*/ 	.word	0x00000000
        /*0060*/ 	.short	0x0005
        /*0062*/ 	.short	0x0024
        /*0064*/ 	.byte	0x00, 0xf0, 0x11, 0x00


	//----- nvinfo : EIATTR_KPARAM_INFO
	.align		4
.L_71:
        /*0068*/ 	.byte	0x04, 0x17
        /*006a*/ 	.short	(.L_73 - .L_72)
.L_72:
        /*006c*/ 	.word	0x00000000
        /*0070*/ 	.short	0x0004
        /*0072*/ 	.short	0x0020
        /*0074*/ 	.byte	0x00, 0xf0, 0x11, 0x00


	//----- nvinfo : EIATTR_KPARAM_INFO
	.align		4
.L_73:
        /*0078*/ 	.byte	0x04, 0x17
        /*007a*/ 	.short	(.L_75 - .L_74)
.L_74:
        /*007c*/ 	.word	0x00000000
        /*0080*/ 	.short	0x0003
        /*0082*/ 	.short	0x0018
        /*0084*/ 	.byte	0x00, 0xf5, 0x21, 0x00


	//----- nvinfo : EIATTR_KPARAM_INFO
	.align		4
.L_75:
        /*0088*/ 	.byte	0x04, 0x17
        /*008a*/ 	.short	(.L_77 - .L_76)
.L_76:
        /*008c*/ 	.word	0x00000000
        /*0090*/ 	.short	0x0002
        /*0092*/ 	.short	0x0010
        /*0094*/ 	.byte	0x00, 0xf5, 0x21, 0x00


	//----- nvinfo : EIATTR_KPARAM_INFO
	.align		4
.L_77:
        /*0098*/ 	.byte	0x04, 0x17
        /*009a*/ 	.short	(.L_79 - .L_78)
.L_78:
        /*009c*/ 	.word	0x00000000
        /*00a0*/ 	.short	0x0001
        /*00a2*/ 	.short	0x0008
        /*00a4*/ 	.byte	0x00, 0xf5, 0x21, 0x00


	//----- nvinfo : EIATTR_KPARAM_INFO
	.align		4
.L_79:
        /*00a8*/ 	.byte	0x04, 0x17
        /*00aa*/ 	.short	(.L_81 - .L_80)
.L_80:
        /*00ac*/ 	.word	0x00000000
        /*00b0*/ 	.short	0x0000
        /*00b2*/ 	.short	0x0000
        /*00b4*/ 	.byte	0x00, 0xf5, 0x21, 0x00


	//----- nvinfo : EIATTR_SPARSE_MMA_MASK
	.align		4
.L_81:
        /*00b8*/ 	.byte	0x03, 0x50
        /*00ba*/ 	.short	0x0000


	//----- nvinfo : EIATTR_MAXREG_COUNT
	.align		4
        /*00bc*/ 	.byte	0x03, 0x1b
        /*00be*/ 	.short	0x00ff


	//----- nvinfo : EIATTR_NUM_BARRIERS
	.align		4
        /*00c0*/ 	.byte	0x02, 0x4c
        /*00c2*/ 	.byte	0x01
	.zero		1


	//----- nvinfo : EIATTR_MERCURY_ISA_VERSION
	.align		4
        /*00c4*/ 	.byte	0x03, 0x5f
        /*00c6*/ 	.short	0x0101


	//----- nvinfo : EIATTR_UNUSED_LOAD_BYTE_OFFSET
	.align		4
        /*00c8*/ 	.byte	0x04, 0x44
        /*00ca*/ 	.short	(.L_83 - .L_82)


	//   ....[0]....
.L_82:
        /*00cc*/ 	.word	0x000010b0
        /*00d0*/ 	.word	0x00000fff


	//   ....[1]....
        /*00d4*/ 	.word	0x00001fd0
        /*00d8*/ 	.word	0x00000fff


	//   ....[2]....
        /*00dc*/ 	.word	0x00002ea0
        /*00e0*/ 	.word	0x00000fff


	//----- nvinfo : EIATTR_VRC_CTA_INIT_COUNT
	.align		4
.L_83:
        /*00e4*/ 	.byte	0x02, 0x4a
	.zero		1
	.zero		1


	//----- nvinfo : EIATTR_EXIT_INSTR_OFFSETS
	.align		4
        /*00e8*/ 	.byte	0x04, 0x1c
        /*00ea*/ 	.short	(.L_85 - .L_84)


	//   ....[0]....
.L_84:
        /*00ec*/ 	.word	0x000022e0


	//   ....[1]....
        /*00f0*/ 	.word	0x00003280


	//----- nvinfo : EIATTR_CRS_STACK_SIZE
	.align		4
.L_85:
        /*00f4*/ 	.byte	0x04, 0x1e
        /*00f6*/ 	.short	(.L_87 - .L_86)
.L_86:
        /*00f8*/ 	.word	0x00000000


	//----- nvinfo : EIATTR_CBANK_PARAM_SIZE
	.align		4
.L_87:
        /*00fc*/ 	.byte	0x03, 0x19
        /*00fe*/ 	.short	0x003c


	//----- nvinfo : EIATTR_PARAM_CBANK
	.align		4
        /*0100*/ 	.byte	0x04, 0x0a
        /*0102*/ 	.short	(.L_89 - .L_88)
	.align		4
.L_88:
        /*0104*/ 	.word	index@(.nv.constant0.fused_prefill_attention_f16)
        /*0108*/ 	.short	0x0380
        /*010a*/ 	.short	0x003c


	//----- nvinfo : EIATTR_SW_WAR
	.align		4
.L_89:
        /*010c*/ 	.byte	0x04, 0x36
        /*010e*/ 	.short	(.L_91 - .L_90)
.L_90:
        /*0110*/ 	.word	0x00000008
.L_91:


//--------------------- .nv.info.fused_prefill_attention_f32 --------------------------
	.section	.nv.info.fused_prefill_attention_f32,"",@"SHT_CUDA_INFO"
	.sectionflags	@""
	.align	4


	//----- nvinfo : EIATTR_CUDA_API_VERSION
	.align		4
        /*0000*/ 	.byte	0x04, 0x37
        /*0002*/ 	.short	(.L_93 - .L_92)
.L_92:
        /*0004*/ 	.word	0x00000082


	//----- nvinfo : EIATTR_KPARAM_INFO
	.align		4
.L_93:
        /*0008*/ 	.byte	0x04, 0x17
        /*000a*/ 	.short	(.L_95 - .L_94)
.L_94:
        /*000c*/ 	.word	0x00000000
        /*0010*/ 	.short	0x000a
        /*0012*/ 	.short	0x0038
        /*0014*/ 	.byte	0x00, 0xf0, 0x11, 0x00


	//----- nvinfo : EIATTR_KPARAM_INFO
	.align		4
.L_95:
        /*0018*/ 	.byte	0x04, 0x17
        /*001a*/ 	.short	(.L_97 - .L_96)
.L_96:
        /*001c*/ 	.word	0x00000000
        /*0020*/ 	.short	0x0009
        /*0022*/ 	.short	0x0034
        /*0024*/ 	.byte	0x00, 0xf0, 0x11, 0x00


	//----- nvinfo : EIATTR_KPARAM_INFO
	.align		4
.L_97:
        /*0028*/ 	.byte	0x04, 0x17
        /*002a*/ 	.short	(.L_99 - .L_98)
.L_98:
        /*002c*/ 	.word	0x00000000
        /*0030*/ 	.short	0x0008
        /*0032*/ 	.short	0x0030
        /*0034*/ 	.byte	0x00, 0xf0, 0x11, 0x00


	//----- nvinfo : EIATTR_KPARAM_INFO
	.align		4
.L_99:
        /*0038*/ 	.byte	0x04, 0x17
        /*003a*/ 	.short	(.L_101 - .L_100)
.L_100:
        /*003c*/ 	.word	0x00000000
        /*0040*/ 	.short	0x0007
        /*0042*/ 	.short	0x002c
        /*0044*/ 	.byte	0x00, 0xf0, 0x11, 0x00


	//----- nvinfo : EIATTR_KPARAM_INFO
	.align		4
.L_101:
        /*0048*/ 	.byte	0x04, 0x17
        /*004a*/ 	.short	(.L_103 - .L_102)
.L_102:
        /*004c*/ 	.word	0x00000000
        /*0050*/ 	.short	0x0006
        /*0052*/ 	.short	0x0028
        /*0054*/ 	.byte	0x00, 0xf0, 0x11, 0x00


	//----- nvinfo : EIATTR_KPARAM_INFO
	.align		4
.L_103:
        /*0058*/ 	.byte	0x04, 0x17
        /*005a*/ 	.short	(.L_105 - .L_104)
.L_104:
        /*005c*/ 	.word	0x00000000
        /*0060*/ 	.short	0x0005
        /*0062*/ 	.short	0x0024
        /*0064*/ 	.byte	0x00, 0xf0, 0x11, 0x00


	//----- nvinfo : EIATTR_KPARAM_INFO
	.align		4
.L_105:
        /*0068*/ 	.byte	0x04, 0x17
        /*006a*/ 	.short	(.L_107 - .L_106)
.L_106:
        /*006c*/ 	.word	0x00000000
        /*0070*/ 	.short	0x0004
        /*0072*/ 	.short	0x0020
        /*0074*/ 	.byte	0x00, 0xf0, 0x11, 0x00


	//----- nvinfo : EIATTR_KPARAM_INFO
	.align		4
.L_107:
        /*0078*/ 	.byte	0x04, 0x17
        /*007a*/ 	.short	(.L_109 - .L_108)
.L_108:
        /*007c*/ 	.word	0x00000000
        /*0080*/ 	.short	0x0003
        /*0082*/ 	.short	0x0018
        /*0084*/ 	.byte	0x00, 0xf5, 0x21, 0x00


	//----- nvinfo : EIATTR_KPARAM_INFO
	.align		4
.L_109:
        /*0088*/ 	.byte	0x04, 0x17
        /*008a*/ 	.short	(.L_111 - .L_110)
.L_110:
        /*008c*/ 	.word	0x00000000
        /*0090*/ 	.short	0x0002
        /*0092*/ 	.short	0x0010
        /*0094*/ 	.byte	0x00, 0xf5, 0x21, 0x00


	//----- nvinfo : EIATTR_KPARAM_INFO
	.align		4
.L_111:
        /*0098*/ 	.byte	0x04, 0x17
        /*009a*/ 	.short	(.L_113 - .L_112)
.L_112:
        /*009c*/ 	.word	0x00000000
        /*00a0*/ 	.short	0x0001
        /*00a2*/ 	.short	0x0008
        /*00a4*/ 	.byte	0x00, 0xf5, 0x21, 0x00


	//----- nvinfo : EIATTR_KPARAM_INFO
	.align		4
.L_113:
        /*00a8*/ 	.byte	0x04, 0x17
        /*00aa*/ 	.short	(.L_115 - .L_114)
.L_114:
        /*00ac*/ 	.word	0x00000000
        /*00b0*/ 	.short	0x0000
        /*00b2*/ 	.short	0x0000
        /*00b4*/ 	.byte	0x00, 0xf5, 0x21, 0x00


	//----- nvinfo : EIATTR_SPARSE_MMA_MASK
	.align		4
.L_115:
        /*00b8*/ 	.byte	0x03, 0x50
        /*00ba*/ 	.short	0x0000


	//----- nvinfo : EIATTR_MAXREG_COUNT
	.align		4
        /*00bc*/ 	.byte	0x03, 0x1b
        /*00be*/ 	.short	0x00ff


	//----- nvinfo : EIATTR_NUM_BARRIERS
	.align		4
        /*00c0*/ 	.byte	0x02, 0x4c
        /*00c2*/ 	.byte	0x01
	.zero		1


	//----- nvinfo : EIATTR_MERCURY_ISA_VERSION
	.align		4
        /*00c4*/ 	.byte	0x03, 0x5f
        /*00c6*/ 	.short	0x0101


	//----- nvinfo : EIATTR_UNUSED_LOAD_BYTE_OFFSET
	.align		4
        /*00c8*/ 	.byte	0x04, 0x44
        /*00ca*/ 	.short	(.L_117 - .L_116)


	//   ....[0]....
.L_116:
        /*00cc*/ 	.word	0x00000ee0
        /*00d0*/ 	.word	0x00000fff


	//   ....[1]....
        /*00d4*/ 	.word	0x00001c20
        /*00d8*/ 	.word	0x00000fff


	//   ....[2]....
        /*00dc*/ 	.word	0x000028b0
        /*00e0*/ 	.word	0x00000fff


	//----- nvinfo : EIATTR_VRC_CTA_INIT_COUNT
	.align		4
.L_117:
        /*00e4*/ 	.byte	0x02, 0x4a
	.zero		1
	.zero		1


	//----- nvinfo : EIATTR_EXIT_INSTR_OFFSETS
	.align		4
        /*00e8*/ 	.byte	0x04, 0x1c
        /*00ea*/ 	.short	(.L_119 - .L_118)


	//   ....[0]....
.L_118:
        /*00ec*/ 	.word	0x00001f00


	//   ....[1]....
        /*00f0*/ 	.word	0x00002bf0


	//----- nvinfo : EIATTR_CRS_STACK_SIZE
	.align		4
.L_119:
        /*00f4*/ 	.byte	0x04, 0x1e
        /*00f6*/ 	.short	(.L_121 - .L_120)
.L_120:
        /*00f8*/ 	.word	0x00000000


	//----- nvinfo : EIATTR_CBANK_PARAM_SIZE
	.align		4
.L_121:
        /*00fc*/ 	.byte	0x03, 0x19
        /*00fe*/ 	.short	0x003c


	//----- nvinfo : EIATTR_PARAM_CBANK
	.align		4
        /*0100*/ 	.byte	0x04, 0x0a
        /*0102*/ 	.short	(.L_123 - .L_122)
	.align		4
.L_122:
        /*0104*/ 	.word	index@(.nv.constant0.fused_prefill_attention_f32)
        /*0108*/ 	.short	0x0380
        /*010a*/ 	.short	0x003c


	//----- nvinfo : EIATTR_SW_WAR
	.align		4
.L_123:
        /*010c*/ 	.byte	0x04, 0x36
        /*010e*/ 	.short	(.L_125 - .L_124)
.L_124:
        /*0110*/ 	.word	0x00000008
.L_125:


//--------------------- .nv.callgraph             --------------------------
	.section	.nv.callgraph,"",@"SHT_CUDA_CALLGRAPH"
	.align	4
	.sectionentsize	8
	.align		4
        /*0000*/ 	.word	0x00000000
	.align		4
        /*0004*/ 	.word	0xffffffff
	.align		4
        /*0008*/ 	.word	0x00000000
	.align		4
        /*000c*/ 	.word	0xfffffffe
	.align		4
        /*0010*/ 	.word	0x00000000
	.align		4
        /*0014*/ 	.word	0xfffffffd
	.align		4
        /*0018*/ 	.word	0x00000000
	.align		4
        /*001c*/ 	.word	0xfffffffc


//--------------------- .text.fused_prefill_attention_bf16 --------------------------
	.section	.text.fused_prefill_attention_bf16,"ax",@progbits
	.align	128
        .global         fused_prefill_attention_bf16
        .type           fused_prefill_attention_bf16,@function
        .size           fused_prefill_attention_bf16,(.L_x_153 - fused_prefill_attention_bf16)
        .other          fused_prefill_attention_bf16,@"STO_CUDA_ENTRY STV_DEFAULT"
fused_prefill_attention_bf16:
.text.fused_prefill_attention_bf16:
[----:B------:R-:W-:Y:S08]  /*0000*/  LDC R1, c[0x0][0x37c] ;  /* 0x0000df00ff017b82 */ /* 0x000ff00000000800 */
[----:B------:R-:W0:Y:S01]  /*0010*/  LDC R3, c[0x0][0x3ac] ;  /* 0x0000eb00ff037b82 */ /* 0x000e220000000800 */
[----:B------:R-:W1:Y:S01]  /*0020*/  S2R R19, SR_TID.X ;  /* 0x0000000000137919 */ /* 0x000e620000002100 */
[----:B------:R-:W2:Y:S01]  /*0030*/  LDCU UR6, c[0x0][0x3b4] ;  /* 0x00007680ff0677ac */ /* 0x000ea20008000800 */
[----:B------:R-:W-:Y:S01]  /*0040*/  BSSY.RECONVERGENT B0, `(.L_x_0) ;  /* 0x0000036000007945 */ /* 0x000fe20003800200 */
[----:B------:R-:W3:Y:S04]  /*0050*/  LDCU UR10, c[0x0][0x3a8] ;  /* 0x00007500ff0a77ac */ /* 0x000ee80008000800 */
[----:B------:R-:W4:Y:S01]  /*0060*/  S2UR UR4, SR_CTAID.X ;  /* 0x00000000000479c3 */ /* 0x000f220000002500 */
[----:B------:R-:W0:Y:S07]  /*0070*/  LDCU.64 UR8, c[0x0][0x388] ;  /* 0x00007100ff0877ac */ /* 0x000e2e0008000a00 */
[----:B------:R-:W4:Y:S01]  /*0080*/  LDC R13, c[0x0][0x3b0] ;  /* 0x0000ec00ff0d7b82 */ /* 0x000f220000000800 */
[----:B0-----:R-:W-:-:S07]  /*0090*/  IABS R8, R3 ;  /* 0x0000000300087213 */ /* 0x001fce0000000000 */
[----:B------:R-:W0:Y:S01]  /*00a0*/  S2UR UR5, SR_CTAID.Y ;  /* 0x00000000000579c3 */ /* 0x000e220000002600 */
[----:B------:R-:W5:Y:S07]  /*00b0*/  I2F.RP R0, R8 ;  /* 0x0000000800007306 */ /* 0x000f6e0000209400 */
[----:B------:R-:W0:Y:S01]  /*00c0*/  LDC R10, c[0x0][0x3b8] ;  /* 0x0000ee00ff0a7b82 */ /* 0x000e220000000800 */
[----:B----4-:R-:W-:Y:S01]  /*00d0*/  IMAD R2, R13, UR4, RZ ;  /* 0x000000040d027c24 */ /* 0x010fe2000f8e02ff */
[----:B-----5:R-:W4:Y:S04]  /*00e0*/  MUFU.RCP R0, R0 ;  /* 0x0000000000007308 */ /* 0x020f280000001000 */
[----:B------:R-:W-:-:S02]  /*00f0*/  IABS R6, R2 ;  /* 0x0000000200067213 */ /* 0x000fc40000000000 */
[----:B------:R-:W-:-:S04]  /*0100*/  LOP3.LUT R2, R2, R3, RZ, 0x3c, !PT ;  /* 0x0000000302027212 */ /* 0x000fc800078e3cff */
[----:B------:R-:W-:Y:S01]  /*0110*/  ISETP.GE.AND P1, PT, R2, RZ, PT ;  /* 0x000000ff0200720c */ /* 0x000fe20003f26270 */
[----:B0-----:R-:W-:Y:S02]  /*0120*/  VIADD R2, R10, UR5 ;  /* 0x000000050a027c36 */ /* 0x001fe40008000000 */
[----:B----4-:R-:W-:-:S04]  /*0130*/  VIADD R4, R0, 0xffffffe ;  /* 0x0ffffffe00047836 */ /* 0x010fc80000000000 */
[----:B------:R0:W4:Y:S02]  /*0140*/  F2I.FTZ.U32.TRUNC.NTZ R5, R4 ;  /* 0x0000000400057305 */ /* 0x000124000021f000 */
[----:B0-----:R-:W-:Y:S02]  /*0150*/  HFMA2 R4, -RZ, RZ, 0, 0 ;  /* 0x00000000ff047431 */ /* 0x001fe400000001ff */
[----:B----4-:R-:W-:-:S04]  /*0160*/  IMAD.MOV R7, RZ, RZ, -R5 ;  /* 0x000000ffff077224 */ /* 0x010fc800078e0a05 */
[----:B------:R-:W-:-:S04]  /*0170*/  IMAD R7, R7, R8, RZ ;  /* 0x0000000807077224 */ /* 0x000fc800078e02ff */
[----:B------:R-:W-:-:S04]  /*0180*/  IMAD.HI.U32 R0, R5, R7, R4 ;  /* 0x0000000705007227 */ /* 0x000fc800078e0004 */
[----:B------:R-:W-:Y:S02]  /*0190*/  IMAD.MOV.U32 R5, RZ, RZ, R6 ;  /* 0x000000ffff057224 */ /* 0x000fe400078e0006 */
[----:B------:R-:W-:Y:S02]  /*01a0*/  IMAD R7, R3, UR5, RZ ;  /* 0x0000000503077c24 */ /* 0x000fe4000f8e02ff */
[----:B------:R-:W-:-:S04]  /*01b0*/  IMAD.HI.U32 R0, R0, R5, RZ ;  /* 0x0000000500007227 */ /* 0x000fc800078e00ff */
[----:B------:R-:W-:-:S04]  /*01c0*/  IMAD.MOV R4, RZ, RZ, -R0 ;  /* 0x000000ffff047224 */ /* 0x000fc800078e0a00 */
[C---:B------:R-:W-:Y:S01]  /*01d0*/  IMAD R5, R8.reuse, R4, R5 ;  /* 0x0000000408057224 */ /* 0x040fe200078e0205 */
[----:B--2---:R-:W-:Y:S01]  /*01e0*/  MOV R4, UR6 ;  /* 0x0000000600047c02 */ /* 0x004fe20008000f00 */
[----:B------:R-:W0:Y:S03]  /*01f0*/  LDCU.64 UR6, c[0x0][0x358] ;  /* 0x00006b00ff0677ac */ /* 0x000e260008000a00 */
[----:B------:R-:W-:Y:S01]  /*0200*/  ISETP.GT.U32.AND P2, PT, R8, R5, PT ;  /* 0x000000050800720c */ /* 0x000fe20003f44070 */
[----:B------:R-:W-:Y:S01]  /*0210*/  IMAD R9, R4, UR4, RZ ;  /* 0x0000000404097c24 */ /* 0x000fe2000f8e02ff */
[-C--:B-1----:R-:W-:Y:S01]  /*0220*/  ISETP.GE.AND P3, PT, R19, R4.reuse, PT ;  /* 0x000000041300720c */ /* 0x082fe20003f66270 */
[----:B------:R-:W-:-:S05]  /*0230*/  IMAD R6, R7, R4, RZ ;  /* 0x0000000407067224 */ /* 0x000fca00078e02ff */
[----:B------:R-:W-:-:S05]  /*0240*/  IADD3 R7, P4, PT, R6, R9, RZ ;  /* 0x0000000906077210 */ /* 0x000fca0007f9e0ff */
[----:B------:R-:W-:-:S05]  /*0250*/  @!P2 IMAD.IADD R5, R5, 0x1, -R8 ;  /* 0x000000010505a824 */ /* 0x000fca00078e0a08 */
[----:B------:R-:W-:Y:S02]  /*0260*/  ISETP.GE.U32.AND P0, PT, R5, R8, PT ;  /* 0x000000080500720c */ /* 0x000fe40003f06070 */
[----:B------:R-:W-:-:S04]  /*0270*/  SHF.R.S32.HI R5, RZ, 0x1f, R9 ;  /* 0x0000001fff057819 */ /* 0x000fc80000011409 */
[----:B------:R-:W-:Y:S01]  /*0280*/  LEA.HI.X.SX32 R6, R6, R5, 0x1, P4 ;  /* 0x0000000506067211 */ /* 0x000fe200020f0eff */
[----:B0--3--:R-:W-:Y:S06]  /*0290*/  @P3 BRA `(.L_x_1) ;  /* 0x0000000000403947 */ /* 0x009fec0003800000 */
[----:B------:R-:W0:Y:S01]  /*02a0*/  S2R R9, SR_CgaCtaId ;  /* 0x0000000000097919 */ /* 0x000e220000008800 */
[----:B------:R-:W1:Y:S01]  /*02b0*/  LDC R14, c[0x0][0x360] ;  /* 0x0000d800ff0e7b82 */ /* 0x000e620000000800 */
[----:B------:R-:W-:Y:S02]  /*02c0*/  MOV R8, 0x400 ;  /* 0x0000040000087802 */ /* 0x000fe40000000f00 */
[----:B------:R-:W-:Y:S02]  /*02d0*/  MOV R5, R19 ;  /* 0x0000001300057202 */ /* 0x000fe40000000f00 */
[----:B0-----:R-:W-:-:S07]  /*02e0*/  LEA R12, R9, R8, 0x18 ;  /* 0x00000008090c7211 */ /* 0x001fce00078ec0ff */
.L_x_2:
[----:B------:R-:W-:-:S04]  /*02f0*/  IADD3 R9, P3, PT, R5, R7, RZ ;  /* 0x0000000705097210 */ /* 0x000fc80007f7e0ff */
[----:B0-----:R-:W-:Y:S02]  /*0300*/  LEA.HI.X.SX32 R10, R5, R6, 0x1, P3 ;  /* 0x00000006050a7211 */ /* 0x001fe400018f0eff */
[----:B------:R-:W-:-:S04]  /*0310*/  LEA R8, P3, R9, UR8, 0x1 ;  /* 0x0000000809087c11 */ /* 0x000fc8000f8608ff */
[----:B------:R-:W-:-:S05]  /*0320*/  LEA.HI.X R9, R9, UR9, R10, 0x1, P3 ;  /* 0x0000000909097c11 */ /* 0x000fca00098f0c0a */
[----:B------:R-:W2:Y:S01]  /*0330*/  LDG.E.U16.CONSTANT R8, desc[UR6][R8.64] ;  /* 0x0000000608087981 */ /* 0x000ea2000c1e9500 */
[----:B------:R-:W-:Y:S01]  /*0340*/  IMAD R11, R5, 0x4, R12 ;  /* 0x00000004050b7824 */ /* 0x000fe200078e020c */
[----:B-1----:R-:W-:-:S04]  /*0350*/  IADD3 R5, PT, PT, R14, R5, RZ ;  /* 0x000000050e057210 */ /* 0x002fc80007ffe0ff */
[----:B------:R-:W-:Y:S01]  /*0360*/  ISETP.GE.AND P3, PT, R5, R4, PT ;  /* 0x000000040500720c */ /* 0x000fe20003f66270 */
[----:B--2---:R-:W-:-:S05]  /*0370*/  IMAD.U32 R10, R8, 0x10000, RZ ;  /* 0x00010000080a7824 */ /* 0x004fca00078e00ff */
[----:B------:R0:W-:Y:S07]  /*0380*/  STS [R11], R10 ;  /* 0x0000000a0b007388 */ /* 0x0001ee0000000800 */
[----:B------:R-:W-:Y:S05]  /*0390*/  @!P3 BRA `(.L_x_2) ;  /* 0xfffffffc00d4b947 */ /* 0x000fea000383ffff */
.L_x_1:
[----:B------:R-:W-:Y:S05]  /*03a0*/  BSYNC.RECONVERGENT B0 ;  /* 0x0000000000007941 */ /* 0x000fea0003800200 */
.L_x_0:
[----:B------:R-:W-:Y:S01]  /*03b0*/  @!P2 VIADD R0, R0, 0x1 ;  /* 0x000000010000a836 */ /* 0x000fe20000000000 */
[----:B------:R-:W-:Y:S01]  /*03c0*/  BAR.SYNC.DEFER_BLOCKING 0x0 ;  /* 0x0000000000007b1d */ /* 0x000fe20000010000 */
[----:B------:R-:W-:Y:S01]  /*03d0*/  ISETP.NE.AND P2, PT, R3, RZ, PT ;  /* 0x000000ff0300720c */ /* 0x000fe20003f45270 */
[----:B------:R-:W-:Y:S02]  /*03e0*/  IMAD.MOV.U32 R18, RZ, RZ, -0x800000 ;  /* 0xff800000ff127424 */ /* 0x000fe400078e00ff */
[----:B------:R-:W-:Y:S01]  /*03f0*/  @P0 VIADD R0, R0, 0x1 ;  /* 0x0000000100000836 */ /* 0x000fe20000000000 */
[C---:B------:R-:W-:Y:S01]  /*0400*/  ISETP.GE.AND P0, PT, R19.reuse, UR10, PT ;  /* 0x0000000a13007c0c */ /* 0x040fe2000bf06270 */
[----:B------:R-:W1:Y:S01]  /*0410*/  LDCU.64 UR8, c[0x0][0x390] ;  /* 0x00007200ff0877ac */ /* 0x000e620008000a00 */
[----:B------:R-:W-:Y:S02]  /*0420*/  BSSY.RECONVERGENT B0, `(.L_x_3) ;  /* 0x00000dc000007945 */ /* 0x000fe40003800200 */
[----:B------:R-:W-:-:S02]  /*0430*/  ISETP.LE.AND P0, PT, R19, R2, !P0 ;  /* 0x000000021300720c */ /* 0x000fc40004703270 */
[----:B------:R-:W-:-:S03]  /*0440*/  @!P1 IADD3 R0, PT, PT, -R0, RZ, RZ ;  /* 0x000000ff00009210 */ /* 0x000fc60007ffe1ff */
[----:B------:R-:W-:-:S08]  /*0450*/  @!P2 LOP3.LUT R0, RZ, R3, RZ, 0x33, !PT ;  /* 0x00000003ff00a212 */ /* 0x000fd000078e33ff */
[----:B------:R-:W-:Y:S05]  /*0460*/  @!P0 BRA `(.L_x_4) ;  /* 0x0000000c005c8947 */ /* 0x000fea0003800000 */
[----:B------:R-:W2:Y:S01]  /*0470*/  LDC R5, c[0x0][0x360] ;  /* 0x0000d800ff057b82 */ /* 0x000ea20000000800 */
[----:B------:R-:W-:-:S13]  /*0480*/  ISETP.GT.AND P1, PT, R4, RZ, PT ;  /* 0x000000ff0400720c */ /* 0x000fda0003f24270 */
[----:B------:R-:W-:Y:S05]  /*0490*/  @P1 BRA `(.L_x_5) ;  /* 0x0000000000301947 */ /* 0x000fea0003800000 */
[----:B------:R-:W3:Y:S01]  /*04a0*/  LDCU UR4, c[0x0][0x3a0] ;  /* 0x00007400ff0477ac */ /* 0x000ee20008000800 */
[----:B------:R-:W-:Y:S01]  /*04b0*/  BSSY.RECONVERGENT B1, `(.L_x_6) ;  /* 0x0000009000017945 */ /* 0x000fe20003800200 */
[----:B------:R-:W-:Y:S01]  /*04c0*/  IMAD.MOV.U32 R18, RZ, RZ, -0x800000 ;  /* 0xff800000ff127424 */ /* 0x000fe200078e00ff */
[----:B------:R-:W-:Y:S01]  /*04d0*/  MOV R8, R19 ;  /* 0x0000001300087202 */ /* 0x000fe20000000f00 */
[----:B---3--:R-:W-:-:S07]  /*04e0*/  FMUL R3, RZ, UR4 ;  /* 0x00000004ff037c20 */ /* 0x008fce0008400000 */
.L_x_7:
[----:B--2---:R-:W-:Y:S01]  /*04f0*/  IMAD.IADD R8, R5, 0x1, R8 ;  /* 0x0000000105087824 */ /* 0x004fe200078e0208 */
[----:B------:R-:W-:-:S04]  /*0500*/  FMNMX R18, R3, R18, !PT ;  /* 0x0000001203127209 */ /* 0x000fc80007800000 */
[C---:B------:R-:W-:Y:S02]  /*0510*/  ISETP.GE.AND P1, PT, R8.reuse, UR10, PT ;  /* 0x0000000a08007c0c */ /* 0x040fe4000bf26270 */
[----:B------:R-:W-:-:S13]  /*0520*/  ISETP.LE.AND P2, PT, R8, R2, PT ;  /* 0x000000020800720c */ /* 0x000fda0003f43270 */
[----:B------:R-:W-:Y:S05]  /*0530*/  @!P1 BRA P2, `(.L_x_7) ;  /* 0xfffffffc00ec9947 */ /* 0x000fea000103ffff */
[----:B-1----:R-:W-:Y:S05]  /*0540*/  BSYNC.RECONVERGENT B1 ;  /* 0x0000000000017941 */ /* 0x002fea0003800200 */
.L_x_6:
[----:B------:R-:W-:Y:S05]  /*0550*/  BRA `(.L_x_4) ;  /* 0x0000000c00207947 */ /* 0x000fea0003800000 */
.L_x_5:
[-C--:B------:R-:W-:Y:S01]  /*0560*/  IMAD R13, R13, R4.reuse, RZ ;  /* 0x000000040d0d7224 */ /* 0x080fe200078e02ff */
[----:B------:R-:W-:Y:S01]  /*0570*/  LOP3.LUT R17, R4, 0xf, RZ, 0xc0, !PT ;  /* 0x0000000f04117812 */ /* 0x000fe200078ec0ff */
[----:B------:R-:W-:Y:S01]  /*0580*/  IMAD R3, R0, R4, RZ ;  /* 0x0000000400037224 */ /* 0x000fe200078e02ff */
[C---:B------:R-:W-:Y:S01]  /*0590*/  LOP3.LUT R16, R4.reuse, 0x7, RZ, 0xc0, !PT ;  /* 0x0000000704107812 */ /* 0x040fe200078ec0ff */
[----:B------:R-:W-:Y:S01]  /*05a0*/  IMAD.MOV.U32 R18, RZ, RZ, -0x800000 ;  /* 0xff800000ff127424 */ /* 0x000fe200078e00ff */
[C---:B------:R-:W-:Y:S02]  /*05b0*/  LOP3.LUT R15, R4.reuse, 0x7ffffff0, RZ, 0xc0, !PT ;  /* 0x7ffffff0040f7812 */ /* 0x040fe400078ec0ff */
[----:B------:R-:W-:Y:S02]  /*05c0*/  LOP3.LUT R14, R4, 0x3, RZ, 0xc0, !PT ;  /* 0x00000003040e7812 */ /* 0x000fe400078ec0ff */
[----:B------:R-:W-:-:S07]  /*05d0*/  MOV R12, R19 ;  /* 0x00000013000c7202 */ /* 0x000fce0000000f00 */
.L_x_13:
[----:B------:R-:W3:Y:S01]  /*05e0*/  LDCU UR4, c[0x0][0x3b4] ;  /* 0x00007680ff0477ac */ /* 0x000ee20008000800 */
[----:B------:R-:W-:Y:S02]  /*05f0*/  IMAD R20, R13, R12, RZ ;  /* 0x0000000c0d147224 */ /* 0x000fe400078e02ff */
[----:B------:R-:W-:Y:S01]  /*0600*/  HFMA2 R23, -RZ, RZ, 0, 0 ;  /* 0x00000000ff177431 */ /* 0x000fe200000001ff */
[----:B------:R-:W-:Y:S01]  /*0610*/  SHF.R.S32.HI R21, RZ, 0x1f, R3 ;  /* 0x0000001fff157819 */ /* 0x000fe20000011403 */
[----:B------:R-:W-:Y:S02]  /*0620*/  IMAD.MOV.U32 R25, RZ, RZ, RZ ;  /* 0x000000ffff197224 */ /* 0x000fe400078e00ff */
[----:B------:R-:W-:Y:S02]  /*0630*/  IMAD.IADD R20, R3, 0x1, R20 ;  /* 0x0000000103147824 */ /* 0x000fe400078e0214 */
[----:B---3--:R-:W-:-:S05]  /*0640*/  IMAD.U32 R4, RZ, RZ, UR4 ;  /* 0x00000004ff047e24 */ /* 0x008fca000f8e00ff */
[----:B------:R-:W-:-:S13]  /*0650*/  ISETP.GE.U32.AND P1, PT, R4, 0x10, PT ;  /* 0x000000100400780c */ /* 0x000fda0003f26070 */
[----:B------:R-:W-:Y:S05]  /*0660*/  @!P1 BRA `(.L_x_8) ;  /* 0x0000000400189947 */ /* 0x000fea0003800000 */
[----:B------:R-:W3:Y:S01]  /*0670*/  S2R R9, SR_CgaCtaId ;  /* 0x0000000000097919 */ /* 0x000ee20000008800 */
[----:B------:R-:W-:Y:S01]  /*0680*/  MOV R22, 0x400 ;  /* 0x0000040000167802 */ /* 0x000fe20000000f00 */
[----:B------:R-:W-:Y:S01]  /*0690*/  IMAD.MOV.U32 R25, RZ, RZ, RZ ;  /* 0x000000ffff197224 */ /* 0x000fe200078e00ff */
[----:B------:R-:W-:Y:S02]  /*06a0*/  MOV R23, RZ ;  /* 0x000000ff00177202 */ /* 0x000fe40000000f00 */
[----:B---3--:R-:W-:-:S07]  /*06b0*/  LEA R22, R9, R22, 0x18 ;  /* 0x0000001609167211 */ /* 0x008fce00078ec0ff */
.L_x_9:
[----:B0-----:R-:W-:Y:S01]  /*06c0*/  IMAD R10, R13, R12, RZ ;  /* 0x0000000c0d0a7224 */ /* 0x001fe200078e02ff */
[----:B------:R-:W-:-:S04]  /*06d0*/  IADD3 R8, P1, PT, R23, R20, RZ ;  /* 0x0000001417087210 */ /* 0x000fc80007f3e0ff */
[----:B------:R-:W-:-:S04]  /*06e0*/  IADD3 RZ, P2, PT, R3, R10, RZ ;  /* 0x0000000a03ff7210 */ /* 0x000fc80007f5e0ff */
[----:B------:R-:W-:Y:S02]  /*06f0*/  LEA.HI.X.SX32 R9, R10, R21, 0x1, P2 ;  /* 0x000000150a097211 */ /* 0x000fe400010f0eff */
[----:B-1----:R-:W-:-:S03]  /*0700*/  LEA R26, P2, R8, UR8, 0x1 ;  /* 0x00000008081a7c11 */ /* 0x002fc6000f8408ff */
[----:B------:R-:W-:-:S05]  /*0710*/  IMAD.X R9, RZ, RZ, R9, P1 ;  /* 0x000000ffff097224 */ /* 0x000fca00008e0609 */
[----:B------:R-:W-:-:S05]  /*0720*/  LEA.HI.X R27, R8, UR9, R9, 0x1, P2 ;  /* 0x00000009081b7c11 */ /* 0x000fca00090f0c09 */
[----:B------:R-:W3:Y:S01]  /*0730*/  LDG.E.U16.CONSTANT R24, desc[UR6][R26.64] ;  /* 0x000000061a187981 */ /* 0x000ee2000c1e9500 */
[----:B------:R-:W-:-:S03]  /*0740*/  IMAD R9, R23, 0x4, R22 ;  /* 0x0000000417097824 */ /* 0x000fc600078e0216 */
[----:B------:R-:W4:Y:S04]  /*0750*/  LDG.E.U16.CONSTANT R29, desc[UR6][R26.64+0x2] ;  /* 0x000002061a1d7981 */ /* 0x000f28000c1e9500 */
[----:B------:R-:W0:Y:S04]  /*0760*/  LDS.128 R8, [R9] ;  /* 0x0000000009087984 */ /* 0x000e280000000c00 */
[----:B------:R-:W5:Y:S01]  /*0770*/  LDG.E.U16.CONSTANT R31, desc[UR6][R26.64+0x1e] ;  /* 0x00001e061a1f7981 */ /* 0x000f62000c1e9500 */
[----:B---3--:R-:W-:-:S05]  /*0780*/  SHF.L.U32 R24, R24, 0x10, RZ ;  /* 0x0000001018187819 */ /* 0x008fca00000006ff */
[----:B0-----:R-:W-:Y:S02]  /*0790*/  FFMA R28, R8, R24, R25 ;  /* 0x00000018081c7223 */ /* 0x001fe40000000019 */
[----:B------:R-:W3:Y:S04]  /*07a0*/  LDG.E.U16.CONSTANT R24, desc[UR6][R26.64+0x4] ;  /* 0x000004061a187981 */ /* 0x000ee8000c1e9500 */
[----:B------:R-:W2:Y:S04]  /*07b0*/  LDG.E.U16.CONSTANT R8, desc[UR6][R26.64+0x6] ;  /* 0x000006061a087981 */ /* 0x000ea8000c1e9500 */
[----:B------:R-:W5:Y:S01]  /*07c0*/  LDG.E.U16.CONSTANT R25, desc[UR6][R26.64+0x8] ;  /* 0x000008061a197981 */ /* 0x000f62000c1e9500 */
[----:B----4-:R-:W-:-:S04]  /*07d0*/  IMAD.U32 R29, R29, 0x10000, RZ ;  /* 0x000100001d1d7824 */ /* 0x010fc800078e00ff */
[----:B------:R-:W-:Y:S02]  /*07e0*/  FFMA R29, R9, R29, R28 ;  /* 0x0000001d091d7223 */ /* 0x000fe4000000001c */
[----:B------:R-:W4:Y:S01]  /*07f0*/  LDG.E.U16.CONSTANT R28, desc[UR6][R26.64+0xc] ;  /* 0x00000c061a1c7981 */ /* 0x000f22000c1e9500 */
[----:B---3--:R-:W-:-:S04]  /*0800*/  IMAD.U32 R24, R24, 0x10000, RZ ;  /* 0x0001000018187824 */ /* 0x008fc800078e00ff */
[----:B------:R-:W-:Y:S01]  /*0810*/  FFMA R10, R10, R24, R29 ;  /* 0x000000180a0a7223 */ /* 0x000fe2000000001d */
[----:B--2---:R-:W-:Y:S01]  /*0820*/  SHF.L.U32 R8, R8, 0x10, RZ ;  /* 0x0000001008087819 */ /* 0x004fe200000006ff */
[----:B------:R-:W-:-:S04]  /*0830*/  IMAD R24, R23, 0x4, R22 ;  /* 0x0000000417187824 */ /* 0x000fc800078e0216 */
[----:B------:R-:W-:Y:S02]  /*0840*/  FFMA R29, R11, R8, R10 ;  /* 0x000000080b1d7223 */ /* 0x000fe4000000000a */
[----:B------:R-:W0:Y:S01]  /*0850*/  LDS.128 R8, [R24+0x10] ;  /* 0x0000100018087984 */ /* 0x000e220000000c00 */
[----:B-----5:R-:W-:-:S04]  /*0860*/  IMAD.U32 R25, R25, 0x10000, RZ ;  /* 0x0001000019197824 */ /* 0x020fc800078e00ff */
[----:B0-----:R-:W-:Y:S02]  /*0870*/  FFMA R8, R8, R25, R29 ;  /* 0x0000001908087223 */ /* 0x001fe4000000001d */
[----:B------:R-:W2:Y:S02]  /*0880*/  LDG.E.U16.CONSTANT R25, desc[UR6][R26.64+0xa] ;  /* 0x00000a061a197981 */ /* 0x000ea4000c1e9500 */
[----:B--2---:R-:W-:-:S05]  /*0890*/  SHF.L.U32 R25, R25, 0x10, RZ ;  /* 0x0000001019197819 */ /* 0x004fca00000006ff */
[----:B------:R-:W-:Y:S02]  /*08a0*/  FFMA R9, R9, R25, R8 ;  /* 0x0000001909097223 */ /* 0x000fe40000000008 */
[----:B------:R-:W2:Y:S04]  /*08b0*/  LDG.E.U16.CONSTANT R8, desc[UR6][R26.64+0xe] ;  /* 0x00000e061a087981 */ /* 0x000ea8000c1e9500 */
[----:B------:R-:W3:Y:S01]  /*08c0*/  LDG.E.U16.CONSTANT R25, desc[UR6][R26.64+0x10] ;  /* 0x000010061a197981 */ /* 0x000ee2000c1e9500 */
[----:B----4-:R-:W-:-:S04]  /*08d0*/  IMAD.U32 R28, R28, 0x10000, RZ ;  /* 0x000100001c1c7824 */ /* 0x010fc800078e00ff */
[----:B------:R-:W-:Y:S02]  /*08e0*/  FFMA R10, R10, R28, R9 ;  /* 0x0000001c0a0a7223 */ /* 0x000fe40000000009 */
[----:B------:R-:W4:Y:S01]  /*08f0*/  LDG.E.U16.CONSTANT R28, desc[UR6][R26.64+0x1a] ;  /* 0x00001a061a1c7981 */ /* 0x000f22000c1e9500 */
[----:B--2---:R-:W-:-:S04]  /*0900*/  IMAD.U32 R8, R8, 0x10000, RZ ;  /* 0x0001000008087824 */ /* 0x004fc800078e00ff */
[----:B------:R-:W-:Y:S02]  /*0910*/  FFMA R29, R11, R8, R10 ;  /* 0x000000080b1d7223 */ /* 0x000fe4000000000a */
[----:B------:R-:W0:Y:S01]  /*0920*/  LDS.128 R8, [R24+0x20] ;  /* 0x0000200018087984 */ /* 0x000e220000000c00 */
[----:B---3--:R-:W-:-:S05]  /*0930*/  SHF.L.U32 R25, R25, 0x10, RZ ;  /* 0x0000001019197819 */ /* 0x008fca00000006ff */
[----:B0-----:R-:W-:Y:S02]  /*0940*/  FFMA R8, R8, R25, R29 ;  /* 0x0000001908087223 */ /* 0x001fe4000000001d */
[----:B------:R-:W2:Y:S04]  /*0950*/  LDG.E.U16.CONSTANT R25, desc[UR6][R26.64+0x12] ;  /* 0x000012061a197981 */ /* 0x000ea8000c1e9500 */
[----:B------:R-:W3:Y:S01]  /*0960*/  LDG.E.U16.CONSTANT R29, desc[UR6][R26.64+0x1c] ;  /* 0x00001c061a1d7981 */ /* 0x000ee2000c1e9500 */
[----:B--2---:R-:W-:-:S04]  /*0970*/  IMAD.U32 R25, R25, 0x10000, RZ ;  /* 0x0001000019197824 */ /* 0x004fc800078e00ff */
[----:B------:R-:W-:Y:S02]  /*0980*/  FFMA R9, R9, R25, R8 ;  /* 0x0000001909097223 */ /* 0x000fe40000000008 */
[----:B------:R-:W2:Y:S04]  /*0990*/  LDG.E.U16.CONSTANT R25, desc[UR6][R26.64+0x16] ;  /* 0x000016061a197981 */ /* 0x000ea8000c1e9500 */
[----:B------:R-:W5:Y:S01]  /*09a0*/  LDG.E.U16.CONSTANT R8, desc[UR6][R26.64+0x14] ;  /* 0x000014061a087981 */ /* 0x000f62000c1e9500 */
[----:B--2---:R-:W-:-:S03]  /*09b0*/  SHF.L.U32 R30, R25, 0x10, RZ ;  /* 0x00000010191e7819 */ /* 0x004fc600000006ff */
[----:B------:R-:W2:Y:S01]  /*09c0*/  LDG.E.U16.CONSTANT R25, desc[UR6][R26.64+0x18] ;  /* 0x000018061a197981 */ /* 0x000ea2000c1e9500 */
[----:B-----5:R-:W-:-:S04]  /*09d0*/  IMAD.U32 R8, R8, 0x10000, RZ ;  /* 0x0001000008087824 */ /* 0x020fc800078e00ff */
[----:B------:R-:W-:-:S04]  /*09e0*/  FFMA R8, R10, R8, R9 ;  /* 0x000000080a087223 */ /* 0x000fc80000000009 */
[----:B------:R-:W-:Y:S02]  /*09f0*/  FFMA R30, R11, R30, R8 ;  /* 0x0000001e0b1e7223 */ /* 0x000fe40000000008 */
[----:B------:R-:W0:Y:S01]  /*0a00*/  LDS.128 R8, [R24+0x30] ;  /* 0x0000300018087984 */ /* 0x000e220000000c00 */
[----:B------:R-:W-:Y:S01]  /*0a10*/  IADD3 R23, PT, PT, R23, 0x10, RZ ;  /* 0x0000001017177810 */ /* 0x000fe20007ffe0ff */
[----:B----4-:R-:W-:-:S03]  /*0a20*/  IMAD.U32 R28, R28, 0x10000, RZ ;  /* 0x000100001c1c7824 */ /* 0x010fc600078e00ff */
[----:B------:R-:W-:Y:S01]  /*0a30*/  ISETP.NE.AND P1, PT, R23, R15, PT ;  /* 0x0000000f1700720c */ /* 0x000fe20003f25270 */
[----:B---3--:R-:W-:Y:S02]  /*0a40*/  IMAD.U32 R29, R29, 0x10000, RZ ;  /* 0x000100001d1d7824 */ /* 0x008fe400078e00ff */
[----:B------:R-:W-:Y:S02]  /*0a50*/  IMAD.U32 R31, R31, 0x10000, RZ ;  /* 0x000100001f1f7824 */ /* 0x000fe400078e00ff */
[----:B--2---:R-:W-:-:S04]  /*0a60*/  IMAD.U32 R25, R25, 0x10000, RZ ;  /* 0x0001000019197824 */ /* 0x004fc800078e00ff */
[----:B0-----:R-:W-:-:S04]  /*0a70*/  FFMA R8, R8, R25, R30 ;  /* 0x0000001908087223 */ /* 0x001fc8000000001e */
[----:B------:R-:W-:-:S04]  /*0a80*/  FFMA R9, R9, R28, R8 ;  /* 0x0000001c09097223 */ /* 0x000fc80000000008 */
[----:B------:R-:W-:-:S04]  /*0a90*/  FFMA R10, R10, R29, R9 ;  /* 0x0000001d0a0a7223 */ /* 0x000fc80000000009 */
[----:B------:R-:W-:Y:S01]  /*0aa0*/  FFMA R25, R11, R31, R10 ;  /* 0x0000001f0b197223 */ /* 0x000fe2000000000a */
[----:B------:R-:W-:Y:S06]  /*0ab0*/  @P1 BRA `(.L_x_9) ;  /* 0xfffffffc00001947 */ /* 0x000fec000383ffff */
[----:B------:R-:W-:-:S07]  /*0ac0*/  MOV R23, R15 ;  /* 0x0000000f00177202 */ /* 0x000fce0000000f00 */
.L_x_8:
[----:B------:R-:W-:-:S13]  /*0ad0*/  ISETP.NE.AND P1, PT, R17, RZ, PT ;  /* 0x000000ff1100720c */ /* 0x000fda0003f25270 */
[----:B------:R-:W-:Y:S05]  /*0ae0*/  @!P1 BRA `(.L_x_10) ;  /* 0x00000004009c9947 */ /* 0x000fea0003800000 */
[----:B------:R-:W-:Y:S01]  /*0af0*/  VIADD R8, R17, 0xffffffff ;  /* 0xffffffff11087836 */ /* 0x000fe20000000000 */
[----:B------:R-:W-:-:S04]  /*0b00*/  ISETP.NE.AND P1, PT, R16, RZ, PT ;  /* 0x000000ff1000720c */ /* 0x000fc80003f25270 */
[----:B------:R-:W-:-:S13]  /*0b10*/  ISETP.GE.U32.AND P2, PT, R8, 0x7, PT ;  /* 0x000000070800780c */ /* 0x000fda0003f46070 */
[----:B------:R-:W-:Y:S05]  /*0b20*/  @!P2 BRA `(.L_x_11) ;  /* 0x0000000000a0a947 */ /* 0x000fea0003800000 */
[----:B------:R-:W3:Y:S01]  /*0b30*/  LDCU.64 UR4, c[0x0][0x390] ;  /* 0x00007200ff0477ac */ /* 0x000ee20008000a00 */
[----:B0-----:R-:W-:Y:S01]  /*0b40*/  IMAD R10, R13, R12, RZ ;  /* 0x0000000c0d0a7224 */ /* 0x001fe200078e02ff */
[----:B------:R-:W-:Y:S02]  /*0b50*/  SHF.R.S32.HI R9, RZ, 0x1f, R3 ;  /* 0x0000001fff097819 */ /* 0x000fe40000011403 */
[----:B------:R-:W-:Y:S02]  /*0b60*/  IADD3 R8, P2, PT, R23, R20, RZ ;  /* 0x0000001417087210 */ /* 0x000fe40007f5e0ff */
[----:B------:R-:W-:-:S04]  /*0b70*/  IADD3 RZ, P3, PT, R3, R10, RZ ;  /* 0x0000000a03ff7210 */ /* 0x000fc80007f7e0ff */
[----:B------:R-:W-:-:S05]  /*0b80*/  LEA.HI.X.SX32 R9, R10, R9, 0x1, P3 ;  /* 0x000000090a097211 */ /* 0x000fca00018f0eff */
[----:B------:R-:W-:Y:S01]  /*0b90*/  IMAD.X R9, RZ, RZ, R9, P2 ;  /* 0x000000ffff097224 */ /* 0x000fe200010e0609 */
[----:B---3--:R-:W-:-:S04]  /*0ba0*/  LEA R26, P3, R8, UR4, 0x1 ;  /* 0x00000004081a7c11 */ /* 0x008fc8000f8608ff */
[----:B------:R-:W-:-:S05]  /*0bb0*/  LEA.HI.X R27, R8, UR5, R9, 0x1, P3 ;  /* 0x00000005081b7c11 */ /* 0x000fca00098f0c09 */
[----:B------:R-:W3:Y:S04]  /*0bc0*/  LDG.E.U16.CONSTANT R28, desc[UR6][R26.64] ;  /* 0x000000061a1c7981 */ /* 0x000ee8000c1e9500 */
[----:B------:R-:W4:Y:S04]  /*0bd0*/  LDG.E.U16.CONSTANT R24, desc[UR6][R26.64+0x2] ;  /* 0x000002061a187981 */ /* 0x000f28000c1e9500 */
[----:B------:R-:W5:Y:S01]  /*0be0*/  LDG.E.U16.CONSTANT R22, desc[UR6][R26.64+0x4] ;  /* 0x000004061a167981 */ /* 0x000f62000c1e9500 */
[----:B------:R-:W0:Y:S01]  /*0bf0*/  S2UR UR5, SR_CgaCtaId ;  /* 0x00000000000579c3 */ /* 0x000e220000008800 */
[----:B------:R-:W-:-:S02]  /*0c00*/  UMOV UR4, 0x400 ;  /* 0x0000040000047882 */ /* 0x000fc40000000000 */
[----:B0-----:R-:W-:-:S06]  /*0c10*/  ULEA UR4, UR5, UR4, 0x18 ;  /* 0x0000000405047291 */ /* 0x001fcc000f8ec0ff */
[----:B------:R-:W-:-:S05]  /*0c20*/  LEA R21, R23, UR4, 0x2 ;  /* 0x0000000417157c11 */ /* 0x000fca000f8e10ff */
[----:B------:R-:W0:Y:S01]  /*0c30*/  LDS.128 R8, [R21] ;  /* 0x0000000015087984 */ /* 0x000e220000000c00 */
[----:B---3--:R-:W-:-:S05]  /*0c40*/  SHF.L.U32 R28, R28, 0x10, RZ ;  /* 0x000000101c1c7819 */ /* 0x008fca00000006ff */
[----:B0-----:R-:W-:Y:S01]  /*0c50*/  FFMA R8, R8, R28, R25 ;  /* 0x0000001c08087223 */ /* 0x001fe20000000019 */
[----:B----4-:R-:W-:Y:S01]  /*0c60*/  IMAD.U32 R25, R24, 0x10000, RZ ;  /* 0x0001000018197824 */ /* 0x010fe200078e00ff */
[----:B------:R-:W3:Y:S03]  /*0c70*/  LDG.E.U16.CONSTANT R28, desc[UR6][R26.64+0xe] ;  /* 0x00000e061a1c7981 */ /* 0x000ee6000c1e9500 */
[----:B------:R-:W-:Y:S02]  /*0c80*/  FFMA R9, R25, R9, R8 ;  /* 0x0000000919097223 */ /* 0x000fe40000000008 */
[----:B------:R-:W4:Y:S01]  /*0c90*/  LDG.E.U16.CONSTANT R8, desc[UR6][R26.64+0x6] ;  /* 0x000006061a087981 */ /* 0x000f22000c1e9500 */
[----:B-----5:R-:W-:-:S03]  /*0ca0*/  IMAD.U32 R24, R22, 0x10000, RZ ;  /* 0x0001000016187824 */ /* 0x020fc600078e00ff */
[----:B------:R-:W5:Y:S01]  /*0cb0*/  LDG.E.U16.CONSTANT R22, desc[UR6][R26.64+0x8] ;  /* 0x000008061a167981 */ /* 0x000f62000c1e9500 */
[----:B------:R-:W-:-:S03]  /*0cc0*/  FFMA R10, R24, R10, R9 ;  /* 0x0000000a180a7223 */ /* 0x000fc60000000009 */
[----:B------:R-:W2:Y:S04]  /*0cd0*/  LDG.E.U16.CONSTANT R24, desc[UR6][R26.64+0xa] ;  /* 0x00000a061a187981 */ /* 0x000ea8000c1e9500 */
[----:B------:R-:W3:Y:S01]  /*0ce0*/  LDG.E.U16.CONSTANT R25, desc[UR6][R26.64+0xc] ;  /* 0x00000c061a197981 */ /* 0x000ee2000c1e9500 */
[----:B------:R-:W-:Y:S01]  /*0cf0*/  VIADD R23, R23, 0x8 ;  /* 0x0000000817177836 */ /* 0x000fe20000000000 */
[----:B----4-:R-:W-:-:S05]  /*0d00*/  SHF.L.U32 R9, R8, 0x10, RZ ;  /* 0x0000001008097819 */ /* 0x010fca00000006ff */
[----:B------:R-:W-:Y:S02]  /*0d10*/  FFMA R29, R9, R11, R10 ;  /* 0x0000000b091d7223 */ /* 0x000fe4000000000a */
[----:B------:R-:W0:Y:S01]  /*0d20*/  LDS.128 R8, [R21+0x10] ;  /* 0x0000100015087984 */ /* 0x000e220000000c00 */
[----:B-----5:R-:W-:-:S04]  /*0d30*/  IMAD.U32 R22, R22, 0x10000, RZ ;  /* 0x0001000016167824 */ /* 0x020fc800078e00ff */
[----:B0-----:R-:W-:Y:S01]  /*0d40*/  FFMA R8, R8, R22, R29 ;  /* 0x0000001608087223 */ /* 0x001fe2000000001d */
[----:B--2---:R-:W-:Y:S01]  /*0d50*/  IMAD.U32 R29, R24, 0x10000, RZ ;  /* 0x00010000181d7824 */ /* 0x004fe200078e00ff */
[----:B---3--:R-:W-:-:S03]  /*0d60*/  SHF.L.U32 R22, R25, 0x10, RZ ;  /* 0x0000001019167819 */ /* 0x008fc600000006ff */
[----:B------:R-:W-:Y:S01]  /*0d70*/  FFMA R9, R29, R9, R8 ;  /* 0x000000091d097223 */ /* 0x000fe20000000008 */
[----:B------:R-:W-:-:S03]  /*0d80*/  IMAD.U32 R25, R28, 0x10000, RZ ;  /* 0x000100001c197824 */ /* 0x000fc600078e00ff */
[----:B------:R-:W-:-:S04]  /*0d90*/  FFMA R10, R22, R10, R9 ;  /* 0x0000000a160a7223 */ /* 0x000fc80000000009 */
[----:B------:R-:W-:-:S07]  /*0da0*/  FFMA R25, R25, R11, R10 ;  /* 0x0000000b19197223 */ /* 0x000fce000000000a */
.L_x_11:
[----:B------:R-:W-:Y:S05]  /*0db0*/  @!P1 BRA `(.L_x_10) ;  /* 0x0000000000e89947 */ /* 0x000fea0003800000 */
[----:B------:R-:W-:Y:S02]  /*0dc0*/  IADD3 R8, PT, PT, R16, -0x1, RZ ;  /* 0xffffffff10087810 */ /* 0x000fe40007ffe0ff */
[----:B------:R-:W-:Y:S02]  /*0dd0*/  ISETP.NE.AND P1, PT, R14, RZ, PT ;  /* 0x000000ff0e00720c */ /* 0x000fe40003f25270 */
[----:B------:R-:W-:Y:S02]  /*0de0*/  ISETP.GE.U32.AND P2, PT, R8, 0x3, PT ;  /* 0x000000030800780c */ /* 0x000fe40003f46070 */
[----:B------:R-:W-:-:S11]  /*0df0*/  SHF.R.S32.HI R21, RZ, 0x1f, R3 ;  /* 0x0000001fff157819 */ /* 0x000fd60000011403 */
[----:B------:R-:W-:Y:S05]  /*0e00*/  @!P2 BRA `(.L_x_12) ;  /* 0x00000000006ca947 */ /* 0x000fea0003800000 */
[----:B------:R-:W3:Y:S01]  /*0e10*/  LDCU UR4, c[0x0][0x390] ;  /* 0x00007200ff0477ac */ /* 0x000ee20008000800 */
[----:B0-----:R-:W-:Y:S01]  /*0e20*/  IMAD R10, R13, R12, RZ ;  /* 0x0000000c0d0a7224 */ /* 0x001fe200078e02ff */
[----:B------:R-:W-:Y:S01]  /*0e30*/  IADD3 R8, P2, PT, R23, R20, RZ ;  /* 0x0000001417087210 */ /* 0x000fe20007f5e0ff */
[----:B------:R-:W0:Y:S03]  /*0e40*/  LDCU UR5, c[0x0][0x394] ;  /* 0x00007280ff0577ac */ /* 0x000e260008000800 */
[----:B------:R-:W-:-:S04]  /*0e50*/  IADD3 RZ, P3, PT, R3, R10, RZ ;  /* 0x0000000a03ff7210 */ /* 0x000fc80007f7e0ff */
[----:B------:R-:W-:-:S05]  /*0e60*/  LEA.HI.X.SX32 R9, R10, R21, 0x1, P3 ;  /* 0x000000150a097211 */ /* 0x000fca00018f0eff */
[----:B------:R-:W-:Y:S01]  /*0e70*/  IMAD.X R9, RZ, RZ, R9, P2 ;  /* 0x000000ffff097224 */ /* 0x000fe200010e0609 */
[----:B---3--:R-:W-:-:S04]  /*0e80*/  LEA R26, P3, R8, UR4, 0x1 ;  /* 0x00000004081a7c11 */ /* 0x008fc8000f8608ff */
[----:B0-----:R-:W-:-:S05]  /*0e90*/  LEA.HI.X R27, R8, UR5, R9, 0x1, P3 ;  /* 0x00000005081b7c11 */ /* 0x001fca00098f0c09 */
[----:B------:R-:W3:Y:S01]  /*0ea0*/  LDG.E.U16.CONSTANT R22, desc[UR6][R26.64] ;  /* 0x000000061a167981 */ /* 0x000ee2000c1e9500 */
[----:B------:R-:W0:Y:S01]  /*0eb0*/  S2UR UR5, SR_CgaCtaId ;  /* 0x00000000000579c3 */ /* 0x000e220000008800 */
[----:B------:R-:W-:Y:S02]  /*0ec0*/  UMOV UR4, 0x400 ;  /* 0x0000040000047882 */ /* 0x000fe40000000000 */
[----:B------:R-:W4:Y:S04]  /*0ed0*/  LDG.E.U16.CONSTANT R24, desc[UR6][R26.64+0x2] ;  /* 0x000002061a187981 */ /* 0x000f28000c1e9500 */
[----:B------:R-:W5:Y:S04]  /*0ee0*/  LDG.E.U16.CONSTANT R28, desc[UR6][R26.64+0x4] ;  /* 0x000004061a1c7981 */ /* 0x000f68000c1e9500 */
[----:B------:R-:W2:Y:S01]  /*0ef0*/  LDG.E.U16.CONSTANT R29, desc[UR6][R26.64+0x6] ;  /* 0x000006061a1d7981 */ /* 0x000ea2000c1e9500 */
[----:B0-----:R-:W-:-:S06]  /*0f00*/  ULEA UR4, UR5, UR4, 0x18 ;  /* 0x0000000405047291 */ /* 0x001fcc000f8ec0ff */
[----:B------:R-:W-:-:S06]  /*0f10*/  LEA R8, R23, UR4, 0x2 ;  /* 0x0000000417087c11 */ /* 0x000fcc000f8e10ff */
[----:B------:R-:W0:Y:S01]  /*0f20*/  LDS.128 R8, [R8] ;  /* 0x0000000008087984 */ /* 0x000e220000000c00 */
[----:B------:R-:W-:Y:S01]  /*0f30*/  IADD3 R23, PT, PT, R23, 0x4, RZ ;  /* 0x0000000417177810 */ /* 0x000fe20007ffe0ff */
[----:B---3--:R-:W-:-:S04]  /*0f40*/  IMAD.U32 R22, R22, 0x10000, RZ ;  /* 0x0001000016167824 */ /* 0x008fc800078e00ff */
[----:B0-----:R-:W-:Y:S01]  /*0f50*/  FFMA R22, R8, R22, R25 ;  /* 0x0000001608167223 */ /* 0x001fe20000000019 */
[----:B----4-:R-:W-:Y:S01]  /*0f60*/  SHF.L.U32 R25, R24, 0x10, RZ ;  /* 0x0000001018197819 */ /* 0x010fe200000006ff */
[----:B-----5:R-:W-:-:S04]  /*0f70*/  IMAD.U32 R28, R28, 0x10000, RZ ;  /* 0x000100001c1c7824 */ /* 0x020fc800078e00ff */
[----:B------:R-:W-:Y:S01]  /*0f80*/  FFMA R9, R25, R9, R22 ;  /* 0x0000000919097223 */ /* 0x000fe20000000016 */
[----:B--2---:R-:W-:-:S03]  /*0f90*/  IMAD.U32 R29, R29, 0x10000, RZ ;  /* 0x000100001d1d7824 */ /* 0x004fc600078e00ff */
[----:B------:R-:W-:-:S04]  /*0fa0*/  FFMA R10, R28, R10, R9 ;  /* 0x0000000a1c0a7223 */ /* 0x000fc80000000009 */
[----:B------:R-:W-:-:S07]  /*0fb0*/  FFMA R25, R29, R11, R10 ;  /* 0x0000000b1d197223 */ /* 0x000fce000000000a */
.L_x_12:
[----:B------:R-:W-:Y:S05]  /*0fc0*/  @!P1 BRA `(.L_x_10) ;  /* 0x0000000000649947 */ /* 0x000fea0003800000 */
[----:B------:R-:W3:Y:S01]  /*0fd0*/  LDCU.64 UR4, c[0x0][0x390] ;  /* 0x00007200ff0477ac */ /* 0x000ee20008000a00 */
[----:B0-----:R-:W-:Y:S01]  /*0fe0*/  IMAD R10, R13, R12, RZ ;  /* 0x0000000c0d0a7224 */ /* 0x001fe200078e02ff */
[----:B------:R-:W-:-:S04]  /*0ff0*/  IADD3 R8, P1, PT, R23, R20, RZ ;  /* 0x0000001417087210 */ /* 0x000fc80007f3e0ff */
[----:B------:R-:W-:-:S04]  /*1000*/  IADD3 RZ, P2, PT, R3, R10, RZ ;  /* 0x0000000a03ff7210 */ /* 0x000fc80007f5e0ff */
[----:B------:R-:W-:-:S05]  /*1010*/  LEA.HI.X.SX32 R9, R10, R21, 0x1, P2 ;  /* 0x000000150a097211 */ /* 0x000fca00010f0eff */
[----:B------:R-:W-:Y:S01]  /*1020*/  IMAD.X R9, RZ, RZ, R9, P1 ;  /* 0x000000ffff097224 */ /* 0x000fe200008e0609 */
[----:B---3--:R-:W-:-:S04]  /*1030*/  LEA R20, P2, R8, UR4, 0x1 ;  /* 0x0000000408147c11 */ /* 0x008fc8000f8408ff */
[----:B------:R-:W-:-:S05]  /*1040*/  LEA.HI.X R21, R8, UR5, R9, 0x1, P2 ;  /* 0x0000000508157c11 */ /* 0x000fca00090f0c09 */
[----:B------:R-:W3:Y:S01]  /*1050*/  LDG.E.U16.CONSTANT R22, desc[UR6][R20.64] ;  /* 0x0000000614167981 */ /* 0x000ee2000c1e9500 */
[----:B------:R-:W0:Y:S01]  /*1060*/  S2UR UR5, SR_CgaCtaId ;  /* 0x00000000000579c3 */ /* 0x000e220000008800 */
[----:B------:R-:W-:Y:S01]  /*1070*/  UMOV UR4, 0x400 ;  /* 0x0000040000047882 */ /* 0x000fe20000000000 */
[----:B------:R-:W-:Y:S01]  /*1080*/  ISETP.NE.AND P1, PT, R14, 0x1, PT ;  /* 0x000000010e00780c */ /* 0x000fe20003f25270 */
[----:B0-----:R-:W-:-:S06]  /*1090*/  ULEA UR4, UR5, UR4, 0x18 ;  /* 0x0000000405047291 */ /* 0x001fcc000f8ec0ff */
[----:B------:R-:W-:-:S06]  /*10a0*/  LEA R8, R23, UR4, 0x2 ;  /* 0x0000000417087c11 */ /* 0x000fcc000f8e10ff */
[----:B------:R-:W0:Y:S01]  /*10b0*/  LDS.128 R8, [R8] ;  /* 0x0000000008087984 */ /* 0x000e220000000c00 */
[----:B---3--:R-:W-:-:S04]  /*10c0*/  IMAD.U32 R22, R22, 0x10000, RZ ;  /* 0x0001000016167824 */ /* 0x008fc800078e00ff */
[----:B0-----:R-:W-:Y:S01]  /*10d0*/  FFMA R25, R8, R22, R25 ;  /* 0x0000001608197223 */ /* 0x001fe20000000019 */
[----:B------:R-:W-:Y:S06]  /*10e0*/  @!P1 BRA `(.L_x_10) ;  /* 0x00000000001c9947 */ /* 0x000fec0003800000 */
[----:B------:R-:W-:Y:S01]  /*10f0*/  ISETP.NE.AND P1, PT, R14, 0x2, PT ;  /* 0x000000020e00780c */ /* 0x000fe20003f25270 */
[----:B------:R-:W3:-:S12]  /*1100*/  LDG.E.U16.CONSTANT R8, desc[UR6][R20.64+0x2] ;  /* 0x0000020614087981 */ /* 0x000ed8000c1e9500 */
[----:B------:R-:W4:Y:S01]  /*1110*/  @P1 LDG.E.U16.CONSTANT R11, desc[UR6][R20.64+0x4] ;  /* 0x00000406140b1981 */ /* 0x000f22000c1e9500 */
[----:B---3--:R-:W-:-:S05]  /*1120*/  SHF.L.U32 R8, R8, 0x10, RZ ;  /* 0x0000001008087819 */ /* 0x008fca00000006ff */
[----:B------:R-:W-:Y:S01]  /*1130*/  FFMA R25, R8, R9, R25 ;  /* 0x0000000908197223 */ /* 0x000fe20000000019 */
[----:B----4-:R-:W-:-:S04]  /*1140*/  @P1 IMAD.U32 R22, R11, 0x10000, RZ ;  /* 0x000100000b161824 */ /* 0x010fc800078e00ff */
[----:B------:R-:W-:-:S07]  /*1150*/  @P1 FFMA R25, R22, R10, R25 ;  /* 0x0000000a16191223 */ /* 0x000fce0000000019 */
.L_x_10:
[----:B------:R-:W3:Y:S01]  /*1160*/  LDCU UR5, c[0x0][0x3a8] ;  /* 0x00007500ff0577ac */ /* 0x000ee20008000800 */
[----:B--2---:R-:W-:Y:S01]  /*1170*/  IMAD.IADD R12, R5, 0x1, R12 ;  /* 0x00000001050c7824 */ /* 0x004fe200078e020c */
[----:B------:R-:W2:Y:S04]  /*1180*/  LDCU UR4, c[0x0][0x3a0] ;  /* 0x00007400ff0477ac */ /* 0x000ea80008000800 */
[C---:B------:R-:W-:Y:S02]  /*1190*/  ISETP.LE.AND P2, PT, R12.reuse, R2, PT ;  /* 0x000000020c00720c */ /* 0x040fe40003f43270 */
[----:B---3--:R-:W-:Y:S01]  /*11a0*/  ISETP.GE.AND P1, PT, R12, UR5, PT ;  /* 0x000000050c007c0c */ /* 0x008fe2000bf26270 */
[----:B--2---:R-:W-:-:S05]  /*11b0*/  FMUL R25, R25, UR4 ;  /* 0x0000000419197c20 */ /* 0x004fca0008400000 */
[----:B------:R-:W-:-:S07]  /*11c0*/  FMNMX R18, R25, R18, !PT ;  /* 0x0000001219127209 */ /* 0x000fce0007800000 */
[----:B------:R-:W-:Y:S05]  /*11d0*/  @!P1 BRA P2, `(.L_x_13) ;  /* 0xfffffff400009947 */ /* 0x000fea000103ffff */
.L_x_4:
[----:B-1----:R-:W-:Y:S05]  /*11e0*/  BSYNC.RECONVERGENT B0 ;  /* 0x0000000000007941 */ /* 0x002fea0003800200 */
.L_x_3:
[----:B------:R-:W1:Y:S01]  /*11f0*/  S2UR UR5, SR_CgaCtaId ;  /* 0x00000000000579c3 */ /* 0x000e620000008800 */
[----:B------:R-:W-:Y:S01]  /*1200*/  UMOV UR4, 0x400 ;  /* 0x0000040000047882 */ /* 0x000fe20000000000 */
[----:B------:R-:W2:Y:S02]  /*1210*/  LDCU UR8, c[0x0][0x360] ;  /* 0x00006c00ff0877ac */ /* 0x000ea40008000800 */
[----:B--2---:R-:W-:Y:S02]  /*1220*/  UISETP.GE.U32.AND UP0, UPT, UR8, 0x2, UPT ;  /* 0x000000020800788c */ /* 0x004fe4000bf06070 */
[----:B-1----:R-:W-:-:S06]  /*1230*/  ULEA UR4, UR5, UR4, 0x18 ;  /* 0x0000000405047291 */ /* 0x002fcc000f8ec0ff */
[----:B------:R-:W-:-:S04]  /*1240*/  LEA R4, R4, UR4, 0x2 ;  /* 0x0000000404047c11 */ /* 0x000fc8000f8e10ff */
[----:B------:R-:W-:-:S05]  /*1250*/  LEA R3, R19, R4, 0x2 ;  /* 0x0000000413037211 */ /* 0x000fca00078e10ff */
[----:B------:R1:W-:Y:S01]  /*1260*/  STS [R3], R18 ;  /* 0x0000001203007388 */ /* 0x0003e20000000800 */
[----:B------:R-:W-:Y:S06]  /*1270*/  BAR.SYNC.DEFER_BLOCKING 0x0 ;  /* 0x0000000000007b1d */ /* 0x000fec0000010000 */
[----:B------:R-:W-:Y:S05]  /*1280*/  BRA.U !UP0, `(.L_x_14) ;  /* 0x0000000108307547 */ /* 0x000fea000b800000 */
[----:B------:R-:W-:-:S07]  /*1290*/  IMAD.U32 R5, RZ, RZ, UR8 ;  /* 0x00000008ff057e24 */ /* 0x000fce000f8e00ff */
.L_x_15:
[----:B0-----:R-:W-:-:S04]  /*12a0*/  SHF.R.U32.HI R10, RZ, 0x1, R5 ;  /* 0x00000001ff0a7819 */ /* 0x001fc80000011605 */
[----:B------:R-:W-:-:S13]  /*12b0*/  ISETP.GE.U32.AND P1, PT, R19, R10, PT ;  /* 0x0000000a1300720c */ /* 0x000fda0003f26070 */
[----:B------:R-:W-:Y:S01]  /*12c0*/  @!P1 IMAD R9, R10, 0x4, R3 ;  /* 0x000000040a099824 */ /* 0x000fe200078e0203 */
[----:B------:R-:W-:Y:S05]  /*12d0*/  @!P1 LDS R8, [R3] ;  /* 0x0000000003089984 */ /* 0x000fea0000000800 */
[----:B------:R-:W0:Y:S02]  /*12e0*/  @!P1 LDS R9, [R9] ;  /* 0x0000000009099984 */ /* 0x000e240000000800 */
[----:B0-----:R-:W-:-:S05]  /*12f0*/  @!P1 FMNMX R8, R8, R9, !PT ;  /* 0x0000000908089209 */ /* 0x001fca0007800000 */
[----:B------:R2:W-:Y:S01]  /*1300*/  @!P1 STS [R3], R8 ;  /* 0x0000000803009388 */ /* 0x0005e20000000800 */
[----:B------:R-:W-:Y:S01]  /*1310*/  BAR.SYNC.DEFER_BLOCKING 0x0 ;  /* 0x0000000000007b1d */ /* 0x000fe20000010000 */
[----:B------:R-:W-:Y:S02]  /*1320*/  ISETP.GT.U32.AND P1, PT, R5, 0x3, PT ;  /* 0x000000030500780c */ /* 0x000fe40003f24070 */
[----:B------:R-:W-:-:S11]  /*1330*/  MOV R5, R10 ;  /* 0x0000000a00057202 */ /* 0x000fd60000000f00 */
[----:B--2---:R-:W-:Y:S05]  /*1340*/  @P1 BRA `(.L_x_15) ;  /* 0xfffffffc00d41947 */ /* 0x004fea000383ffff */
.L_x_14:
[----:B-1----:R1:W2:Y:S01]  /*1350*/  LDS R18, [R4] ;  /* 0x0000000004127984 */ /* 0x0022a20000000800 */
[----:B------:R-:W3:Y:S01]  /*1360*/  LDCU.64 UR10, c[0x0][0x390] ;  /* 0x00007200ff0a77ac */ /* 0x000ee20008000a00 */
[----:B------:R-:W-:Y:S01]  /*1370*/  BSSY.RECONVERGENT B0, `(.L_x_16) ;  /* 0x00000e2000007945 */ /* 0x000fe20003800200 */
[----:B------:R-:W-:Y:S01]  /*1380*/  IMAD.MOV.U32 R16, RZ, RZ, RZ ;  /* 0x000000ffff107224 */ /* 0x000fe200078e00ff */
[----:B------:R-:W-:Y:S06]  /*1390*/  BAR.SYNC.DEFER_BLOCKING 0x0 ;  /* 0x0000000000007b1d */ /* 0x000fec0000010000 */
[----:B-1----:R-:W-:Y:S05]  /*13a0*/  @!P0 BRA `(.L_x_17) ;  /* 0x0000000c00788947 */ /* 0x002fea0003800000 */
[----:B------:R-:W1:Y:S02]  /*13b0*/  LDC R5, c[0x0][0x3b4] ;  /* 0x0000ed00ff057b82 */ /* 0x000e640000000800 */
[----:B-1----:R-:W-:-:S13]  /*13c0*/  ISETP.GT.AND P0, PT, R5, RZ, PT ;  /* 0x000000ff0500720c */ /* 0x002fda0003f04270 */
[----:B------:R-:W-:Y:S05]  /*13d0*/  @P0 BRA `(.L_x_18) ;  /* 0x00000000005c0947 */ /* 0x000fea0003800000 */
[----:B------:R-:W2:Y:S01]  /*13e0*/  LDCU UR4, c[0x0][0x3a0] ;  /* 0x00007400ff0477ac */ /* 0x000ea20008000800 */
[----:B------:R-:W-:Y:S02]  /*13f0*/  HFMA2 R9, -RZ, RZ, 3.7421875, 0 ;  /* 0x437c0000ff097431 */ /* 0x000fe400000001ff */
[----:B------:R-:W-:Y:S01]  /*1400*/  IMAD.MOV.U32 R8, RZ, RZ, 0x3bbb989d ;  /* 0x3bbb989dff087424 */ /* 0x000fe200078e00ff */
[----:B------:R-:W1:Y:S01]  /*1410*/  LDC R12, c[0x0][0x3a8] ;  /* 0x0000ea00ff0c7b82 */ /* 0x000e620000000800 */
[----:B------:R-:W-:Y:S01]  /*1420*/  BSSY.RECONVERGENT B1, `(.L_x_19) ;  /* 0x0000011000017945 */ /* 0x000fe20003800200 */
[----:B------:R-:W-:Y:S02]  /*1430*/  IMAD.MOV.U32 R16, RZ, RZ, RZ ;  /* 0x000000ffff107224 */ /* 0x000fe400078e00ff */
[----:B--2---:R-:W-:-:S04]  /*1440*/  FFMA R5, RZ, UR4, -R18 ;  /* 0x00000004ff057c23 */ /* 0x004fc80008000812 */
[----:B------:R-:W-:-:S04]  /*1450*/  FFMA.SAT R8, R5, R8, 0.5 ;  /* 0x3f00000005087423 */ /* 0x000fc80000002008 */
[----:B------:R-:W-:Y:S01]  /*1460*/  FFMA.RM R8, R8, R9, 12582913 ;  /* 0x4b40000108087423 */ /* 0x000fe20000004009 */
[----:B------:R-:W-:-:S03]  /*1470*/  MOV R9, R19 ;  /* 0x0000001300097202 */ /* 0x000fc60000000f00 */
[C---:B0-----:R-:W-:Y:S01]  /*1480*/  FADD R10, R8.reuse, -12583039 ;  /* 0xcb40007f080a7421 */ /* 0x041fe20000000000 */
[----:B------:R-:W-:-:S03]  /*1490*/  IMAD.SHL.U32 R8, R8, 0x800000, RZ ;  /* 0x0080000008087824 */ /* 0x000fc600078e00ff */
[----:B------:R-:W-:-:S04]  /*14a0*/  FFMA R10, R5, 1.4426950216293334961, -R10 ;  /* 0x3fb8aa3b050a7823 */ /* 0x000fc8000000080a */
[----:B------:R-:W-:-:S04]  /*14b0*/  FFMA R10, R5, 1.925963033500011079e-08, R10 ;  /* 0x32a57060050a7823 */ /* 0x000fc8000000000a */
[----:B------:R-:W0:Y:S02]  /*14c0*/  MUFU.EX2 R5, R10 ;  /* 0x0000000a00057308 */ /* 0x000e240000000800 */
[----:B01----:R-:W-:-:S07]  /*14d0*/  FMUL R5, R8, R5 ;  /* 0x0000000508057220 */ /* 0x003fce0000400000 */
.L_x_20:
[----:B------:R-:W-:Y:S02]  /*14e0*/  VIADD R9, R9, UR8 ;  /* 0x0000000809097c36 */ /* 0x000fe40008000000 */
[----:B------:R-:W-:-:S03]  /*14f0*/  FADD R16, R5, R16 ;  /* 0x0000001005107221 */ /* 0x000fc60000000000 */
[C---:B------:R-:W-:Y:S02]  /*1500*/  ISETP.GE.AND P0, PT, R9.reuse, R12, PT ;  /* 0x0000000c0900720c */ /* 0x040fe40003f06270 */
[----:B------:R-:W-:-:S13]  /*1510*/  ISETP.LE.AND P1, PT, R9, R2, PT ;  /* 0x000000020900720c */ /* 0x000fda0003f23270 */
[----:B------:R-:W-:Y:S05]  /*1520*/  @!P0 BRA P1, `(.L_x_20) ;  /* 0xfffffffc00ec8947 */ /* 0x000fea000083ffff */
[----:B---3--:R-:W-:Y:S05]  /*1530*/  BSYNC.RECONVERGENT B1 ;  /* 0x0000000000017941 */ /* 0x008fea0003800200 */
.L_x_19:
[----:B------:R-:W-:Y:S05]  /*1540*/  BRA `(.L_x_17) ;  /* 0x0000000c00107947 */ /* 0x000fea0003800000 */
.L_x_18:
[----:B------:R-:W1:Y:S01]  /*1550*/  LDCU UR4, c[0x0][0x3b0] ;  /* 0x00007600ff0477ac */ /* 0x000e620008000800 */
[----:B------:R-:W-:Y:S01]  /*1560*/  IMAD R12, R0, R5, RZ ;  /* 0x00000005000c7224 */ /* 0x000fe200078e02ff */
[C---:B------:R-:W-:Y:S01]  /*1570*/  LOP3.LUT R13, R5.reuse, 0x7ffffff0, RZ, 0xc0, !PT ;  /* 0x7ffffff0050d7812 */ /* 0x040fe200078ec0ff */
[----:B------:R-:W-:Y:S01]  /*1580*/  IMAD.MOV.U32 R16, RZ, RZ, RZ ;  /* 0x000000ffff107224 */ /* 0x000fe200078e00ff */
[----:B------:R-:W-:Y:S02]  /*1590*/  MOV R15, R19 ;  /* 0x00000013000f7202 */ /* 0x000fe40000000f00 */
[----:B------:R-:W-:Y:S01]  /*15a0*/  SHF.R.S32.HI R14, RZ, 0x1f, R12 ;  /* 0x0000001fff0e7819 */ /* 0x000fe2000001140c */
[----:B-1----:R-:W-:-:S07]  /*15b0*/  IMAD R5, R5, UR4, RZ ;  /* 0x0000000405057c24 */ /* 0x002fce000f8e02ff */
.L_x_26:
[----:B------:R-:W1:Y:S01]  /*15c0*/  LDCU UR4, c[0x0][0x3b4] ;  /* 0x00007680ff0477ac */ /* 0x000e620008000800 */
[----:B------:R-:W-:Y:S02]  /*15d0*/  IMAD R17, R5, R15, RZ ;  /* 0x0000000f05117224 */ /* 0x000fe400078e02ff */
[----:B------:R-:W-:Y:S02]  /*15e0*/  IMAD.MOV.U32 R23, RZ, RZ, RZ ;  /* 0x000000ffff177224 */ /* 0x000fe400078e00ff */
[----:B------:R-:W-:Y:S01]  /*15f0*/  IMAD.MOV.U32 R21, RZ, RZ, RZ ;  /* 0x000000ffff157224 */ /* 0x000fe200078e00ff */
[----:B------:R-:W-:-:S04]  /*1600*/  IADD3 R20, P0, PT, R12, R17, RZ ;  /* 0x000000110c147210 */ /* 0x000fc80007f1e0ff */
[----:B------:R-:W-:Y:S01]  /*1610*/  LEA.HI.X.SX32 R17, R17, R14, 0x1, P0 ;  /* 0x0000000e11117211 */ /* 0x000fe200000f0eff */
[----:B-1----:R-:W-:-:S09]  /*1620*/  UISETP.GE.U32.AND UP0, UPT, UR4, 0x10, UPT ;  /* 0x000000100400788c */ /* 0x002fd2000bf06070 */
[----:B------:R-:W-:Y:S05]  /*1630*/  BRA.U !UP0, `(.L_x_21) ;  /* 0x0000000508087547 */ /* 0x000fea000b800000 */
[----:B------:R-:W1:Y:S01]  /*1640*/  S2R R8, SR_CgaCtaId ;  /* 0x0000000000087919 */ /* 0x000e620000008800 */
[----:B------:R-:W-:Y:S02]  /*1650*/  MOV R21, 0x400 ;  /* 0x0000040000157802 */ /* 0x000fe40000000f00 */
[----:B------:R-:W-:Y:S02]  /*1660*/  CS2R R22, SRZ ;  /* 0x0000000000167805 */ /* 0x000fe4000001ff00 */
[----:B-1----:R-:W-:-:S07]  /*1670*/  LEA R21, R8, R21, 0x18 ;  /* 0x0000001508157211 */ /* 0x002fce00078ec0ff */
.L_x_22:
[----:B------:R-:W-:-:S04]  /*1680*/  IADD3 R8, P0, PT, R22, R20, RZ ;  /* 0x0000001416087210 */ /* 0x000fc80007f1e0ff */
[----:B------:R-:W-:Y:S02]  /*1690*/  IADD3.X R9, PT, PT, RZ, R17, RZ, P0, !PT ;  /* 0x00000011ff097210 */ /* 0x000fe400007fe4ff */
[----:B---3--:R-:W-:-:S04]  /*16a0*/  LEA R26, P0, R8, UR10, 0x1 ;  /* 0x0000000a081a7c11 */ /* 0x008fc8000f8008ff */
[----:B------:R-:W-:-:S05]  /*16b0*/  LEA.HI.X R27, R8, UR11, R9, 0x1, P0 ;  /* 0x0000000b081b7c11 */ /* 0x000fca00080f0c09 */
[----:B------:R-:W3:Y:S01]  /*16c0*/  LDG.E.U16.CONSTANT R24, desc[UR6][R26.64] ;  /* 0x000000061a187981 */ /* 0x000ee2000c1e9500 */
[----:B------:R-:W-:-:S03]  /*16d0*/  IMAD R9, R22, 0x4, R21 ;  /* 0x0000000416097824 */ /* 0x000fc600078e0215 */
[----:B------:R-:W4:Y:S04]  /*16e0*/  LDG.E.U16.CONSTANT R25, desc[UR6][R26.64+0x2] ;  /* 0x000002061a197981 */ /* 0x000f28000c1e9500 */
[----:B0-----:R-:W0:Y:S04]  /*16f0*/  LDS.128 R8, [R9] ;  /* 0x0000000009087984 */ /* 0x001e280000000c00 */
[----:B------:R-:W5:Y:S04]  /*1700*/  LDG.E.U16.CONSTANT R29, desc[UR6][R26.64+0xa] ;  /* 0x00000a061a1d7981 */ /* 0x000f68000c1e9500 */
[----:B------:R-:W2:Y:S01]  /*1710*/  LDG.E.U16.CONSTANT R30, desc[UR6][R26.64+0x1e] ;  /* 0x00001e061a1e7981 */ /* 0x000ea2000c1e9500 */
[----:B---3--:R-:W-:-:S04]  /*1720*/  IMAD.U32 R24, R24, 0x10000, RZ ;  /* 0x0001000018187824 */ /* 0x008fc800078e00ff */
[----:B0-----:R-:W-:Y:S02]  /*1730*/  FFMA R28, R8, R24, R23 ;  /* 0x00000018081c7223 */ /* 0x001fe40000000017 */
[----:B------:R-:W3:Y:S04]  /*1740*/  LDG.E.U16.CONSTANT R24, desc[UR6][R26.64+0x4] ;  /* 0x000004061a187981 */ /* 0x000ee8000c1e9500 */
[----:B------:R-:W5:Y:S04]  /*1750*/  LDG.E.U16.CONSTANT R8, desc[UR6][R26.64+0x6] ;  /* 0x000006061a087981 */ /* 0x000f68000c1e9500 */
[----:B------:R-:W2:Y:S01]  /*1760*/  LDG.E.U16.CONSTANT R23, desc[UR6][R26.64+0x8] ;  /* 0x000008061a177981 */ /* 0x000ea2000c1e9500 */
[----:B----4-:R-:W-:-:S05]  /*1770*/  SHF.L.U32 R25, R25, 0x10, RZ ;  /* 0x0000001019197819 */ /* 0x010fca00000006ff */
[----:B------:R-:W-:Y:S01]  /*1780*/  FFMA R25, R9, R25, R28 ;  /* 0x0000001909197223 */ /* 0x000fe2000000001c */
[----:B---3--:R-:W-:-:S04]  /*1790*/  IMAD.U32 R24, R24, 0x10000, RZ ;  /* 0x0001000018187824 */ /* 0x008fc800078e00ff */
[----:B------:R-:W-:Y:S01]  /*17a0*/  FFMA R10, R10, R24, R25 ;  /* 0x000000180a0a7223 */ /* 0x000fe20000000019 */
[----:B-----5:R-:W-:Y:S01]  /*17b0*/  IMAD.U32 R8, R8, 0x10000, RZ ;  /* 0x0001000008087824 */ /* 0x020fe200078e00ff */
[----:B------:R-:W-:-:S03]  /*17c0*/  LEA R24, R22, R21, 0x2 ;  /* 0x0000001516187211 */ /* 0x000fc600078e10ff */
[----:B------:R-:W-:Y:S02]  /*17d0*/  FFMA R25, R11, R8, R10 ;  /* 0x000000080b197223 */ /* 0x000fe4000000000a */
[----:B------:R-:W0:Y:S01]  /*17e0*/  LDS.128 R8, [R24+0x10] ;  /* 0x0000100018087984 */ /* 0x000e220000000c00 */
[----:B--2---:R-:W-:-:S04]  /*17f0*/  IMAD.U32 R23, R23, 0x10000, RZ ;  /* 0x0001000017177824 */ /* 0x004fc800078e00ff */
[----:B0-----:R-:W-:Y:S02]  /*1800*/  FFMA R28, R8, R23, R25 ;  /* 0x00000017081c7223 */ /* 0x001fe40000000019 */
[----:B------:R-:W2:Y:S04]  /*1810*/  LDG.E.U16.CONSTANT R25, desc[UR6][R26.64+0xc] ;  /* 0x00000c061a197981 */ /* 0x000ea8000c1e9500 */
[----:B------:R-:W3:Y:S04]  /*1820*/  LDG.E.U16.CONSTANT R8, desc[UR6][R26.64+0xe] ;  /* 0x00000e061a087981 */ /* 0x000ee8000c1e9500 */
[----:B------:R-:W4:Y:S01]  /*1830*/  LDG.E.U16.CONSTANT R23, desc[UR6][R26.64+0x10] ;  /* 0x000010061a177981 */ /* 0x000f22000c1e9500 */
[----:B------:R-:W-:-:S04]  /*1840*/  IMAD.U32 R29, R29, 0x10000, RZ ;  /* 0x000100001d1d7824 */ /* 0x000fc800078e00ff */
[----:B------:R-:W-:Y:S01]  /*1850*/  FFMA R9, R9, R29, R28 ;  /* 0x0000001d09097223 */ /* 0x000fe2000000001c */
[----:B--2---:R-:W-:Y:S01]  /*1860*/  SHF.L.U32 R25, R25, 0x10, RZ ;  /* 0x0000001019197819 */ /* 0x004fe200000006ff */
[----:B---3--:R-:W-:-:S04]  /*1870*/  IMAD.U32 R8, R8, 0x10000, RZ ;  /* 0x0001000008087824 */ /* 0x008fc800078e00ff */
[----:B------:R-:W-:-:S04]  /*1880*/  FFMA R10, R10, R25, R9 ;  /* 0x000000190a0a7223 */ /* 0x000fc80000000009 */
[----:B------:R-:W-:Y:S02]  /*1890*/  FFMA R25, R11, R8, R10 ;  /* 0x000000080b197223 */ /* 0x000fe4000000000a */
[----:B------:R-:W0:Y:S01]  /*18a0*/  LDS.128 R8, [R24+0x20] ;  /* 0x0000200018087984 */ /* 0x000e220000000c00 */
[----:B----4-:R-:W-:-:S04]  /*18b0*/  IMAD.U32 R23, R23, 0x10000, RZ ;  /* 0x0001000017177824 */ /* 0x010fc800078e00ff */
[----:B0-----:R-:W-:Y:S02]  /*18c0*/  FFMA R28, R8, R23, R25 ;  /* 0x00000017081c7223 */ /* 0x001fe40000000019 */
[----:B------:R-:W2:Y:S04]  /*18d0*/  LDG.E.U16.CONSTANT R25, desc[UR6][R26.64+0x12] ;  /* 0x000012061a197981 */ /* 0x000ea8000c1e9500 */
[----:B------:R-:W3:Y:S04]  /*18e0*/  LDG.E.U16.CONSTANT R23, desc[UR6][R26.64+0x14] ;  /* 0x000014061a177981 */ /* 0x000ee8000c1e9500 */
[----:B------:R-:W4:Y:S01]  /*18f0*/  LDG.E.U16.CONSTANT R8, desc[UR6][R26.64+0x16] ;  /* 0x000016061a087981 */ /* 0x000f22000c1e9500 */
[----:B--2---:R-:W-:Y:S01]  /*1900*/  SHF.L.U32 R25, R25, 0x10, RZ ;  /* 0x0000001019197819 */ /* 0x004fe200000006ff */
[----:B---3--:R-:W-:-:S04]  /*1910*/  IMAD.U32 R23, R23, 0x10000, RZ ;  /* 0x0001000017177824 */ /* 0x008fc800078e00ff */
[----:B------:R-:W-:Y:S02]  /*1920*/  FFMA R9, R9, R25, R28 ;  /* 0x0000001909097223 */ /* 0x000fe4000000001c */
[----:B------:R-:W2:Y:S02]  /*1930*/  LDG.E.U16.CONSTANT R25, desc[UR6][R26.64+0x18] ;  /* 0x000018061a197981 */ /* 0x000ea4000c1e9500 */
[----:B------:R-:W-:Y:S02]  /*1940*/  FFMA R10, R10, R23, R9 ;  /* 0x000000170a0a7223 */ /* 0x000fe40000000009 */
[----:B------:R-:W3:Y:S04]  /*1950*/  LDG.E.U16.CONSTANT R23, desc[UR6][R26.64+0x1a] ;  /* 0x00001a061a177981 */ /* 0x000ee8000c1e9500 */
[----:B------:R-:W5:Y:S01]  /*1960*/  LDG.E.U16.CONSTANT R28, desc[UR6][R26.64+0x1c] ;  /* 0x00001c061a1c7981 */ /* 0x000f62000c1e9500 */
[----:B----4-:R-:W-:-:S04]  /*1970*/  IMAD.U32 R8, R8, 0x10000, RZ ;  /* 0x0001000008087824 */ /* 0x010fc800078e00ff */
[----:B------:R-:W-:Y:S02]  /*1980*/  FFMA R29, R11, R8, R10 ;  /* 0x000000080b1d7223 */ /* 0x000fe4000000000a */
[----:B------:R-:W0:Y:S01]  /*1990*/  LDS.128 R8, [R24+0x30] ;  /* 0x0000300018087984 */ /* 0x000e220000000c00 */
[----:B------:R-:W-:-:S05]  /*19a0*/  VIADD R22, R22, 0x10 ;  /* 0x0000001016167836 */ /* 0x000fca0000000000 */
[----:B------:R-:W-:Y:S01]  /*19b0*/  ISETP.NE.AND P0, PT, R22, R13, PT ;  /* 0x0000000d1600720c */ /* 0x000fe20003f05270 */
[----:B------:R-:W-:Y:S01]  /*19c0*/  IMAD.U32 R30, R30, 0x10000, RZ ;  /* 0x000100001e1e7824 */ /* 0x000fe200078e00ff */
[----:B--2---:R-:W-:Y:S01]  /*19d0*/  SHF.L.U32 R25, R25, 0x10, RZ ;  /* 0x0000001019197819 */ /* 0x004fe200000006ff */
[----:B---3--:R-:W-:-:S04]  /*19e0*/  IMAD.U32 R23, R23, 0x10000, RZ ;  /* 0x0001000017177824 */ /* 0x008fc800078e00ff */
[----:B0-----:R-:W-:Y:S01]  /*19f0*/  FFMA R8, R8, R25, R29 ;  /* 0x0000001908087223 */ /* 0x001fe2000000001d */
[----:B-----5:R-:W-:-:S03]  /*1a00*/  SHF.L.U32 R28, R28, 0x10, RZ ;  /* 0x000000101c1c7819 */ /* 0x020fc600000006ff */
[----:B------:R-:W-:-:S04]  /*1a10*/  FFMA R9, R9, R23, R8 ;  /* 0x0000001709097223 */ /* 0x000fc80000000008 */
[----:B------:R-:W-:-:S04]  /*1a20*/  FFMA R10, R10, R28, R9 ;  /* 0x0000001c0a0a7223 */ /* 0x000fc80000000009 */
[----:B------:R-:W-:Y:S01]  /*1a30*/  FFMA R23, R11, R30, R10 ;  /* 0x0000001e0b177223 */ /* 0x000fe2000000000a */
[----:B------:R-:W-:Y:S06]  /*1a40*/  @P0 BRA `(.L_x_22) ;  /* 0xfffffffc000c0947 */ /* 0x000fec000383ffff */
[----:B------:R-:W-:-:S07]  /*1a50*/  IMAD.MOV.U32 R21, RZ, RZ, R13 ;  /* 0x000000ffff157224 */ /* 0x000fce00078e000d */
.L_x_21:
[----:B------:R-:W1:Y:S02]  /*1a60*/  LDCU UR4, c[0x0][0x3b4] ;  /* 0x00007680ff0477ac */ /* 0x000e640008000800 */
[----:B-1----:R-:W-:-:S04]  /*1a70*/  ULOP3.LUT UR4, UR4, 0xf, URZ, 0xc0, !UPT ;  /* 0x0000000f04047892 */ /* 0x002fc8000f8ec0ff */
[----:B------:R-:W-:-:S09]  /*1a80*/  UISETP.NE.AND UP0, UPT, UR4, URZ, UPT ;  /* 0x000000ff0400728c */ /* 0x000fd2000bf05270 */
[----:B------:R-:W-:Y:S05]  /*1a90*/  BRA.U !UP0, `(.L_x_23) ;  /* 0x0000000508787547 */ /* 0x000fea000b800000 */
[----:B------:R-:W-:-:S04]  /*1aa0*/  UIADD3 UR4, UPT, UPT, UR4, -0x1, URZ ;  /* 0xffffffff04047890 */ /* 0x000fc8000fffe0ff */
[----:B------:R-:W-:-:S09]  /*1ab0*/  UISETP.GE.U32.AND UP0, UPT, UR4, 0x7, UPT ;  /* 0x000000070400788c */ /* 0x000fd2000bf06070 */
[----:B------:R-:W-:Y:S05]  /*1ac0*/  BRA.U !UP0, `(.L_x_24) ;  /* 0x0000000108907547 */ /* 0x000fea000b800000 */
[----:B------:R-:W1:Y:S01]  /*1ad0*/  LDCU.64 UR4, c[0x0][0x390] ;  /* 0x00007200ff0477ac */ /* 0x000e620008000a00 */
[----:B------:R-:W-:-:S04]  /*1ae0*/  IADD3 R8, P0, PT, R21, R20, RZ ;  /* 0x0000001415087210 */ /* 0x000fc80007f1e0ff */
[----:B------:R-:W-:Y:S02]  /*1af0*/  IADD3.X R9, PT, PT, RZ, R17, RZ, P0, !PT ;  /* 0x00000011ff097210 */ /* 0x000fe400007fe4ff */
[----:B-1----:R-:W-:-:S04]  /*1b00*/  LEA R24, P0, R8, UR4, 0x1 ;  /* 0x0000000408187c11 */ /* 0x002fc8000f8008ff */
[----:B------:R-:W-:-:S05]  /*1b10*/  LEA.HI.X R25, R8, UR5, R9, 0x1, P0 ;  /* 0x0000000508197c11 */ /* 0x000fca00080f0c09 */
[----:B------:R-:W4:Y:S04]  /*1b20*/  LDG.E.U16.CONSTANT R28, desc[UR6][R24.64] ;  /* 0x00000006181c7981 */ /* 0x000f28000c1e9500 */
[----:B------:R-:W5:Y:S04]  /*1b30*/  LDG.E.U16.CONSTANT R27, desc[UR6][R24.64+0x2] ;  /* 0x00000206181b7981 */ /* 0x000f68000c1e9500 */
[----:B------:R-:W2:Y:S01]  /*1b40*/  LDG.E.U16.CONSTANT R26, desc[UR6][R24.64+0x4] ;  /* 0x00000406181a7981 */ /* 0x000ea2000c1e9500 */
[----:B------:R-:W1:Y:S01]  /*1b50*/  S2UR UR5, SR_CgaCtaId ;  /* 0x00000000000579c3 */ /* 0x000e620000008800 */
[----:B------:R-:W-:-:S02]  /*1b60*/  UMOV UR4, 0x400 ;  /* 0x0000040000047882 */ /* 0x000fc40000000000 */
[----:B-1----:R-:W-:-:S06]  /*1b70*/  ULEA UR4, UR5, UR4, 0x18 ;  /* 0x0000000405047291 */ /* 0x002fcc000f8ec0ff */
[----:B------:R-:W-:-:S05]  /*1b80*/  LEA R22, R21, UR4, 0x2 ;  /* 0x0000000415167c11 */ /* 0x000fca000f8e10ff */
[----:B0-----:R-:W0:Y:S01]  /*1b90*/  LDS.128 R8, [R22] ;  /* 0x0000000016087984 */ /* 0x001e220000000c00 */
[----:B----4-:R-:W-:-:S04]  /*1ba0*/  IMAD.U32 R28, R28, 0x10000, RZ ;  /* 0x000100001c1c7824 */ /* 0x010fc800078e00ff */
[----:B0-----:R-:W-:Y:S01]  /*1bb0*/  FFMA R8, R8, R28, R23 ;  /* 0x0000001c08087223 */ /* 0x001fe20000000017 */
[----:B-----5:R-:W-:Y:S01]  /*1bc0*/  IMAD.U32 R27, R27, 0x10000, RZ ;  /* 0x000100001b1b7824 */ /* 0x020fe200078e00ff */
[----:B------:R-:W4:Y:S03]  /*1bd0*/  LDG.E.U16.CONSTANT R23, desc[UR6][R24.64+0x8] ;  /* 0x0000080618177981 */ /* 0x000f26000c1e9500 */
[----:B------:R-:W-:Y:S01]  /*1be0*/  FFMA R9, R27, R9, R8 ;  /* 0x000000091b097223 */ /* 0x000fe20000000008 */
[----:B--2---:R-:W-:Y:S01]  /*1bf0*/  SHF.L.U32 R26, R26, 0x10, RZ ;  /* 0x000000101a1a7819 */ /* 0x004fe200000006ff */
[----:B------:R-:W2:Y:S04]  /*1c00*/  LDG.E.U16.CONSTANT R8, desc[UR6][R24.64+0x6] ;  /* 0x0000060618087981 */ /* 0x000ea8000c1e9500 */
[----:B------:R-:W-:Y:S01]  /*1c10*/  FFMA R10, R26, R10, R9 ;  /* 0x0000000a1a0a7223 */ /* 0x000fe20000000009 */
[----:B------:R-:W5:Y:S04]  /*1c20*/  LDG.E.U16.CONSTANT R27, desc[UR6][R24.64+0xc] ;  /* 0x00000c06181b7981 */ /* 0x000f68000c1e9500 */
[----:B------:R-:W3:Y:S04]  /*1c30*/  LDG.E.U16.CONSTANT R26, desc[UR6][R24.64+0xa] ;  /* 0x00000a06181a7981 */ /* 0x000ee8000c1e9500 */
[----:B------:R-:W5:Y:S01]  /*1c40*/  LDG.E.U16.CONSTANT R28, desc[UR6][R24.64+0xe] ;  /* 0x00000e06181c7981 */ /* 0x000f62000c1e9500 */
[----:B------:R-:W-:Y:S01]  /*1c50*/  IADD3 R21, PT, PT, R21, 0x8, RZ ;  /* 0x0000000815157810 */ /* 0x000fe20007ffe0ff */
[----:B--2---:R-:W-:-:S04]  /*1c60*/  IMAD.U32 R9, R8, 0x10000, RZ ;  /* 0x0001000008097824 */ /* 0x004fc800078e00ff */
[----:B------:R-:W-:Y:S02]  /*1c70*/  FFMA R29, R9, R11, R10 ;  /* 0x0000000b091d7223 */ /* 0x000fe4000000000a */
[----:B------:R-:W0:Y:S01]  /*1c80*/  LDS.128 R8, [R22+0x10] ;  /* 0x0000100016087984 */ /* 0x000e220000000c00 */
[----:B----4-:R-:W-:-:S04]  /*1c90*/  IMAD.U32 R23, R23, 0x10000, RZ ;  /* 0x0001000017177824 */ /* 0x010fc800078e00ff */
[----:B0-----:R-:W-:Y:S01]  /*1ca0*/  FFMA R8, R8, R23, R29 ;  /* 0x0000001708087223 */ /* 0x001fe2000000001d */
[----:B---3--:R-:W-:Y:S01]  /*1cb0*/  SHF.L.U32 R23, R26, 0x10, RZ ;  /* 0x000000101a177819 */ /* 0x008fe200000006ff */
[----:B-----5:R-:W-:-:S04]  /*1cc0*/  IMAD.U32 R26, R27, 0x10000, RZ ;  /* 0x000100001b1a7824 */ /* 0x020fc800078e00ff */
[----:B------:R-:W-:Y:S01]  /*1cd0*/  FFMA R9, R23, R9, R8 ;  /* 0x0000000917097223 */ /* 0x000fe20000000008 */
[----:B------:R-:W-:-:S03]  /*1ce0*/  IMAD.U32 R23, R28, 0x10000, RZ ;  /* 0x000100001c177824 */ /* 0x000fc600078e00ff */
[----:B------:R-:W-:-:S04]  /*1cf0*/  FFMA R10, R26, R10, R9 ;  /* 0x0000000a1a0a7223 */ /* 0x000fc80000000009 */
[----:B------:R-:W-:-:S07]  /*1d00*/  FFMA R23, R23, R11, R10 ;  /* 0x0000000b17177223 */ /* 0x000fce000000000a */
.L_x_24:
[----:B------:R-:W1:Y:S02]  /*1d10*/  LDC R22, c[0x0][0x3b4] ;  /* 0x0000ed00ff167b82 */ /* 0x000e640000000800 */
[----:B-1----:R-:W-:-:S04]  /*1d20*/  LOP3.LUT R8, R22, 0x7, RZ, 0xc0, !PT ;  /* 0x0000000716087812 */ /* 0x002fc800078ec0ff */
[----:B------:R-:W-:-:S13]  /*1d30*/  ISETP.NE.AND P0, PT, R8, RZ, PT ;  /* 0x000000ff0800720c */ /* 0x000fda0003f05270 */
[----:B------:R-:W-:Y:S05]  /*1d40*/  @!P0 BRA `(.L_x_23) ;  /* 0x0000000000cc8947 */ /* 0x000fea0003800000 */
[----:B------:R-:W-:Y:S01]  /*1d50*/  VIADD R8, R8, 0xffffffff ;  /* 0xffffffff08087836 */ /* 0x000fe20000000000 */
[----:B------:R-:W-:-:S04]  /*1d60*/  LOP3.LUT R22, R22, 0x3, RZ, 0xc0, !PT ;  /* 0x0000000316167812 */ /* 0x000fc800078ec0ff */
[----:B------:R-:W-:Y:S02]  /*1d70*/  ISETP.GE.U32.AND P0, PT, R8, 0x3, PT ;  /* 0x000000030800780c */ /* 0x000fe40003f06070 */
[----:B------:R-:W-:-:S11]  /*1d80*/  ISETP.NE.AND P1, PT, R22, RZ, PT ;  /* 0x000000ff1600720c */ /* 0x000fd60003f25270 */
[----:B------:R-:W-:Y:S05]  /*1d90*/  @!P0 BRA `(.L_x_25) ;  /* 0x00000000005c8947 */ /* 0x000fea0003800000 */
[----:B------:R-:W1:Y:S01]  /*1da0*/  LDCU.64 UR4, c[0x0][0x390] ;  /* 0x00007200ff0477ac */ /* 0x000e620008000a00 */
[----:B------:R-:W-:-:S05]  /*1db0*/  IADD3 R8, P0, PT, R21, R20, RZ ;  /* 0x0000001415087210 */ /* 0x000fca0007f1e0ff */
[----:B------:R-:W-:Y:S01]  /*1dc0*/  IMAD.X R9, RZ, RZ, R17, P0 ;  /* 0x000000ffff097224 */ /* 0x000fe200000e0611 */
[----:B-1----:R-:W-:-:S04]  /*1dd0*/  LEA R24, P0, R8, UR4, 0x1 ;  /* 0x0000000408187c11 */ /* 0x002fc8000f8008ff */
[----:B------:R-:W-:-:S05]  /*1de0*/  LEA.HI.X R25, R8, UR5, R9, 0x1, P0 ;  /* 0x0000000508197c11 */ /* 0x000fca00080f0c09 */
[----:B------:R-:W4:Y:S01]  /*1df0*/  LDG.E.U16.CONSTANT R26, desc[UR6][R24.64] ;  /* 0x00000006181a7981 */ /* 0x000f22000c1e9500 */
[----:B------:R-:W1:Y:S01]  /*1e00*/  S2UR UR5, SR_CgaCtaId ;  /* 0x00000000000579c3 */ /* 0x000e620000008800 */
[----:B------:R-:W-:Y:S02]  /*1e10*/  UMOV UR4, 0x400 ;  /* 0x0000040000047882 */ /* 0x000fe40000000000 */
[----:B------:R-:W5:Y:S04]  /*1e20*/  LDG.E.U16.CONSTANT R27, desc[UR6][R24.64+0x4] ;  /* 0x00000406181b7981 */ /* 0x000f68000c1e9500 */
[----:B------:R-:W2:Y:S01]  /*1e30*/  LDG.E.U16.CONSTANT R28, desc[UR6][R24.64+0x6] ;  /* 0x00000606181c7981 */ /* 0x000ea2000c1e9500 */
[----:B-1----:R-:W-:-:S06]  /*1e40*/  ULEA UR4, UR5, UR4, 0x18 ;  /* 0x0000000405047291 */ /* 0x002fcc000f8ec0ff */
[----:B------:R-:W-:-:S06]  /*1e50*/  LEA R8, R21, UR4, 0x2 ;  /* 0x0000000415087c11 */ /* 0x000fcc000f8e10ff */
[----:B0-----:R-:W0:Y:S01]  /*1e60*/  LDS.128 R8, [R8] ;  /* 0x0000000008087984 */ /* 0x001e220000000c00 */
[----:B----4-:R-:W-:-:S05]  /*1e70*/  SHF.L.U32 R26, R26, 0x10, RZ ;  /* 0x000000101a1a7819 */ /* 0x010fca00000006ff */
[----:B0-----:R-:W-:Y:S02]  /*1e80*/  FFMA R26, R8, R26, R23 ;  /* 0x0000001a081a7223 */ /* 0x001fe40000000017 */
[----:B------:R-:W4:Y:S01]  /*1e90*/  LDG.E.U16.CONSTANT R23, desc[UR6][R24.64+0x2] ;  /* 0x0000020618177981 */ /* 0x000f22000c1e9500 */
[----:B------:R-:W-:Y:S02]  /*1ea0*/  VIADD R21, R21, 0x4 ;  /* 0x0000000415157836 */ /* 0x000fe40000000000 */
[----:B----4-:R-:W-:-:S04]  /*1eb0*/  IMAD.U32 R23, R23, 0x10000, RZ ;  /* 0x0001000017177824 */ /* 0x010fc800078e00ff */
[----:B------:R-:W-:Y:S01]  /*1ec0*/  FFMA R9, R23, R9, R26 ;  /* 0x0000000917097223 */ /* 0x000fe2000000001a */
[----:B-----5:R-:W-:Y:S01]  /*1ed0*/  IMAD.U32 R26, R27, 0x10000, RZ ;  /* 0x000100001b1a7824 */ /* 0x020fe200078e00ff */
[----:B--2---:R-:W-:-:S03]  /*1ee0*/  SHF.L.U32 R23, R28, 0x10, RZ ;  /* 0x000000101c177819 */ /* 0x004fc600000006ff */
[----:B------:R-:W-:-:S04]  /*1ef0*/  FFMA R10, R26, R10, R9 ;  /* 0x0000000a1a0a7223 */ /* 0x000fc80000000009 */
[----:B------:R-:W-:-:S07]  /*1f00*/  FFMA R23, R23, R11, R10 ;  /* 0x0000000b17177223 */ /* 0x000fce000000000a */
.L_x_25:
        /* <DEDUP_REMOVED lines=8> */
[----:B------:R-:W-:Y:S01]  /*1f90*/  UMOV UR4, 0x400 ;  /* 0x0000040000047882 */ /* 0x000fe20000000000 */
[----:B------:R-:W-:Y:S01]  /*1fa0*/  ISETP.NE.AND P0, PT, R22, 0x1, PT ;  /* 0x000000011600780c */ /* 0x000fe20003f05270 */
[----:B-1----:R-:W-:-:S06]  /*1fb0*/  ULEA UR4, UR5, UR4, 0x18 ;  /* 0x0000000405047291 */ /* 0x002fcc000f8ec0ff */
[----:B------:R-:W-:-:S06]  /*1fc0*/  LEA R8, R21, UR4, 0x2 ;  /* 0x0000000415087c11 */ /* 0x000fcc000f8e10ff */
[----:B0-----:R-:W0:Y:S01]  /*1fd0*/  LDS.128 R8, [R8] ;  /* 0x0000000008087984 */ /* 0x001e220000000c00 */
[----:B----4-:R-:W-:-:S05]  /*1fe0*/  SHF.L.U32 R17, R17, 0x10, RZ ;  /* 0x0000001011117819 */ /* 0x010fca00000006ff */
[----:B0-----:R-:W-:Y:S01]  /*1ff0*/  FFMA R23, R8, R17, R23 ;  /* 0x0000001108177223 */ /* 0x001fe20000000017 */
[----:B------:R-:W-:Y:S06]  /*2000*/  @!P0 BRA `(.L_x_23) ;  /* 0x00000000001c8947 */ /* 0x000fec0003800000 */
[----:B------:R-:W-:Y:S01]  /*2010*/  ISETP.NE.AND P0, PT, R22, 0x2, PT ;  /* 0x000000021600780c */ /* 0x000fe20003f05270 */
[----:B------:R-:W4:-:S12]  /*2020*/  LDG.E.U16.CONSTANT R8, desc[UR6][R24.64+0x2] ;  /* 0x0000020618087981 */ /* 0x000f18000c1e9500 */
[----:B------:R-:W5:Y:S01]  /*2030*/  @P0 LDG.E.U16.CONSTANT R11, desc[UR6][R24.64+0x4] ;  /* 0x00000406180b0981 */ /* 0x000f62000c1e9500 */
[----:B----4-:R-:W-:-:S04]  /*2040*/  IMAD.U32 R8, R8, 0x10000, RZ ;  /* 0x0001000008087824 */ /* 0x010fc800078e00ff */
[----:B------:R-:W-:Y:S01]  /*2050*/  FFMA R23, R8, R9, R23 ;  /* 0x0000000908177223 */ /* 0x000fe20000000017 */
[----:B-----5:R-:W-:-:S04]  /*2060*/  @P0 IMAD.U32 R20, R11, 0x10000, RZ ;  /* 0x000100000b140824 */ /* 0x020fc800078e00ff */
[----:B------:R-:W-:-:S07]  /*2070*/  @P0 FFMA R23, R20, R10, R23 ;  /* 0x0000000a14170223 */ /* 0x000fce0000000017 */
.L_x_23:
[----:B------:R-:W2:Y:S01]  /*2080*/  LDCU UR4, c[0x0][0x3a0] ;  /* 0x00007400ff0477ac */ /* 0x000ea20008000800 */
[----:B------:R-:W-:Y:S02]  /*2090*/  HFMA2 R8, -RZ, RZ, 0.96630859375, -0.0022525787353515625 ;  /* 0x3bbb989dff087431 */ /* 0x000fe400000001ff */
[----:B------:R-:W-:Y:S02]  /*20a0*/  IMAD.MOV.U32 R9, RZ, RZ, 0x437c0000 ;  /* 0x437c0000ff097424 */ /* 0x000fe400078e00ff */
[----:B------:R-:W-:-:S05]  /*20b0*/  VIADD R15, R15, UR8 ;  /* 0x000000080f0f7c36 */ /* 0x000fca0008000000 */
[----:B------:R-:W-:Y:S01]  /*20c0*/  ISETP.LE.AND P1, PT, R15, R2, PT ;  /* 0x000000020f00720c */ /* 0x000fe20003f23270 */
[----:B--2---:R-:W-:Y:S01]  /*20d0*/  FFMA R23, R23, UR4, -R18 ;  /* 0x0000000417177c23 */ /* 0x004fe20008000812 */
[----:B------:R-:W1:Y:S03]  /*20e0*/  LDCU UR4, c[0x0][0x3a8] ;  /* 0x00007500ff0477ac */ /* 0x000e660008000800 */
[----:B------:R-:W-:-:S04]  /*20f0*/  FFMA.SAT R8, R23, R8, 0.5 ;  /* 0x3f00000017087423 */ /* 0x000fc80000002008 */
[----:B------:R-:W-:-:S04]  /*2100*/  FFMA.RM R8, R8, R9, 12582913 ;  /* 0x4b40000108087423 */ /* 0x000fc80000004009 */
[C---:B0-----:R-:W-:Y:S01]  /*2110*/  FADD R10, R8.reuse, -12583039 ;  /* 0xcb40007f080a7421 */ /* 0x041fe20000000000 */
[----:B------:R-:W-:-:S03]  /*2120*/  SHF.L.U32 R9, R8, 0x17, RZ ;  /* 0x0000001708097819 */ /* 0x000fc600000006ff */
[----:B------:R-:W-:Y:S01]  /*2130*/  FFMA R10, R23, 1.4426950216293334961, -R10 ;  /* 0x3fb8aa3b170a7823 */ /* 0x000fe2000000080a */
[----:B-1----:R-:W-:-:S03]  /*2140*/  ISETP.GE.AND P0, PT, R15, UR4, PT ;  /* 0x000000040f007c0c */ /* 0x002fc6000bf06270 */
[----:B------:R-:W-:-:S06]  /*2150*/  FFMA R10, R23, 1.925963033500011079e-08, R10 ;  /* 0x32a57060170a7823 */ /* 0x000fcc000000000a */
[----:B------:R-:W0:Y:S02]  /*2160*/  MUFU.EX2 R10, R10 ;  /* 0x0000000a000a7308 */ /* 0x000e240000000800 */
[----:B0-----:R-:W-:Y:S02]  /*2170*/  FFMA R16, R9, R10, R16 ;  /* 0x0000000a09107223 */ /* 0x001fe40000000010 */
[----:B------:R-:W-:Y:S05]  /*2180*/  @!P0 BRA P1, `(.L_x_26) ;  /* 0xfffffff4000c8947 */ /* 0x000fea000083ffff */
.L_x_17:
[----:B---3--:R-:W-:Y:S05]  /*2190*/  BSYNC.RECONVERGENT B0 ;  /* 0x0000000000007941 */ /* 0x008fea0003800200 */
.L_x_16:
[----:B0-----:R-:W0:Y:S01]  /*21a0*/  LDC R11, c[0x0][0x3b4] ;  /* 0x0000ed00ff0b7b82 */ /* 0x001e220000000800 */
[----:B------:R1:W-:Y:S01]  /*21b0*/  STS [R3], R16 ;  /* 0x0000001003007388 */ /* 0x0003e20000000800 */
[----:B------:R-:W-:-:S06]  /*21c0*/  UISETP.GE.U32.AND UP0, UPT, UR8, 0x2, UPT ;  /* 0x000000020800788c */ /* 0x000fcc000bf06070 */
[----:B------:R-:W-:Y:S01]  /*21d0*/  BAR.SYNC.DEFER_BLOCKING 0x0 ;  /* 0x0000000000007b1d */ /* 0x000fe20000010000 */
[----:B0-----:R-:W-:-:S05]  /*21e0*/  ISETP.GE.AND P1, PT, R19, R11, PT ;  /* 0x0000000b1300720c */ /* 0x001fca0003f26270 */
[----:B-1----:R-:W-:Y:S08]  /*21f0*/  BRA.U !UP0, `(.L_x_27) ;  /* 0x0000000108307547 */ /* 0x002ff0000b800000 */
[----:B------:R-:W-:-:S07]  /*2200*/  IMAD.U32 R5, RZ, RZ, UR8 ;  /* 0x00000008ff057e24 */ /* 0x000fce000f8e00ff */
.L_x_28:
[----:B------:R-:W-:-:S04]  /*2210*/  SHF.R.U32.HI R12, RZ, 0x1, R5 ;  /* 0x00000001ff0c7819 */ /* 0x000fc80000011605 */
[----:B------:R-:W-:-:S13]  /*2220*/  ISETP.GE.U32.AND P0, PT, R19, R12, PT ;  /* 0x0000000c1300720c */ /* 0x000fda0003f06070 */
[----:B------:R-:W-:Y:S01]  /*2230*/  @!P0 IMAD R8, R12, 0x4, R3 ;  /* 0x000000040c088824 */ /* 0x000fe200078e0203 */
[----:B------:R-:W-:Y:S05]  /*2240*/  @!P0 LDS R9, [R3] ;  /* 0x0000000003098984 */ /* 0x000fea0000000800 */
[----:B------:R-:W0:Y:S02]  /*2250*/  @!P0 LDS R8, [R8] ;  /* 0x0000000008088984 */ /* 0x000e240000000800 */
[----:B0-----:R-:W-:-:S05]  /*2260*/  @!P0 FADD R10, R8, R9 ;  /* 0x00000009080a8221 */ /* 0x001fca0000000000 */
[----:B------:R0:W-:Y:S01]  /*2270*/  @!P0 STS [R3], R10 ;  /* 0x0000000a03008388 */ /* 0x0001e20000000800 */
[----:B------:R-:W-:Y:S01]  /*2280*/  BAR.SYNC.DEFER_BLOCKING 0x0 ;  /* 0x0000000000007b1d */ /* 0x000fe20000010000 */
[----:B------:R-:W-:Y:S02]  /*2290*/  ISETP.GT.U32.AND P0, PT, R5, 0x3, PT ;  /* 0x000000030500780c */ /* 0x000fe40003f04070 */
[----:B------:R-:W-:-:S11]  /*22a0*/  MOV R5, R12 ;  /* 0x0000000c00057202 */ /* 0x000fd60000000f00 */
[----:B0-----:R-:W-:Y:S05]  /*22b0*/  @P0 BRA `(.L_x_28) ;  /* 0xfffffffc00d40947 */ /* 0x001fea000383ffff */
.L_x_27:
[----:B------:R0:W1:Y:S01]  /*22c0*/  LDS R16, [R4] ;  /* 0x0000000004107984 */ /* 0x0000620000000800 */
[----:B------:R-:W-:Y:S06]  /*22d0*/  BAR.SYNC.DEFER_BLOCKING 0x0 ;  /* 0x0000000000007b1d */ /* 0x000fec0000010000 */
[----:B------:R-:W-:Y:S05]  /*22e0*/  @P1 EXIT ;  /* 0x000000000000194d */ /* 0x000fea0003800000 */
[----:B------:R-:W3:Y:S01]  /*22f0*/  LDC R17, c[0x0][0x3a8] ;  /* 0x0000ea00ff117b82 */ /* 0x000ee20000000800 */
[----:B------:R-:W4:Y:S01]  /*2300*/  LDCU UR4, c[0x0][0x3b0] ;  /* 0x00007600ff0477ac */ /* 0x000f220008000800 */
[----:B------:R-:W-:Y:S01]  /*2310*/  IMAD R0, R0, R11, RZ ;  /* 0x0000000b00007224 */ /* 0x000fe200078e02ff */
[C---:B------:R-:W-:Y:S01]  /*2320*/  LOP3.LUT R3, R11.reuse, 0x7, RZ, 0xc0, !PT ;  /* 0x000000070b037812 */ /* 0x040fe200078ec0ff */
[C---:B------:R-:W-:Y:S01]  /*2330*/  VIADD R15, R11.reuse, 0xffffffff ;  /* 0xffffffff0b0f7836 */ /* 0x040fe20000000000 */
[C---:B------:R-:W-:Y:S02]  /*2340*/  LOP3.LUT R14, R11.reuse, 0xfffffff0, RZ, 0xc0, !PT ;  /* 0xfffffff00b0e7812 */ /* 0x040fe400078ec0ff */
[C---:B0-----:R-:W-:Y:S01]  /*2350*/  LOP3.LUT R4, R11.reuse, 0x3, RZ, 0xc0, !PT ;  /* 0x000000030b047812 */ /* 0x041fe200078ec0ff */
[----:B----4-:R-:W-:Y:S01]  /*2360*/  IMAD R5, R11, UR4, RZ ;  /* 0x000000040b057c24 */ /* 0x010fe2000f8e02ff */
[C---:B---3--:R-:W-:Y:S02]  /*2370*/  ISETP.GT.AND P0, PT, R17.reuse, RZ, PT ;  /* 0x000000ff1100720c */ /* 0x048fe40003f04270 */
[----:B------:R-:W-:-:S02]  /*2380*/  VIADDMNMX.U32 R17, R17, 0xffffffff, R2, PT ;  /* 0xffffffff11117846 */ /* 0x000fc40003800002 */
[----:B------:R-:W-:Y:S02]  /*2390*/  ISETP.GT.AND P0, PT, R2, -0x1, P0 ;  /* 0xffffffff0200780c */ /* 0x000fe40000704270 */
[----:B------:R-:W-:-:S11]  /*23a0*/  LOP3.LUT R2, R11, 0xf, RZ, 0xc0, !PT ;  /* 0x0000000f0b027812 */ /* 0x000fd600078ec0ff */
.L_x_38:
[----:B------:R-:W-:Y:S01]  /*23b0*/  IMAD.MOV.U32 R13, RZ, RZ, RZ ;  /* 0x000000ffff0d7224 */ /* 0x000fe200078e00ff */
[----:B------:R-:W-:Y:S06]  /*23c0*/  @!P0 BRA `(.L_x_29) ;  /* 0x0000000c00808947 */ /* 0x000fec0003800000 */
[----:B------:R-:W-:-:S07]  /*23d0*/  CS2R R12, SRZ ;  /* 0x00000000000c7805 */ /* 0x000fce000001ff00 */
.L_x_37:
[----:B------:R-:W-:Y:S01]  /*23e0*/  ISETP.GE.U32.AND P1, PT, R15, 0xf, PT ;  /* 0x0000000f0f00780c */ /* 0x000fe20003f26070 */
[----:B------:R-:W-:Y:S01]  /*23f0*/  IMAD R9, R5, R12, RZ ;  /* 0x0000000c05097224 */ /* 0x000fe200078e02ff */
[----:B------:R-:W-:Y:S01]  /*2400*/  SHF.R.S32.HI R20, RZ, 0x1f, R0 ;  /* 0x0000001fff147819 */ /* 0x000fe20000011400 */
[----:B------:R-:W-:Y:S02]  /*2410*/  HFMA2 R21, -RZ, RZ, 0, 0 ;  /* 0x00000000ff157431 */ /* 0x000fe400000001ff */
[----:B------:R-:W-:Y:S01]  /*2420*/  IMAD.MOV.U32 R22, RZ, RZ, RZ ;  /* 0x000000ffff167224 */ /* 0x000fe200078e00ff */
[----:B------:R-:W-:-:S04]  /*2430*/  IADD3 R10, P2, PT, R0, R9, RZ ;  /* 0x00000009000a7210 */ /* 0x000fc80007f5e0ff */
[----:B------:R-:W-:-:S03]  /*2440*/  LEA.HI.X.SX32 R11, R9, R20, 0x1, P2 ;  /* 0x00000014090b7211 */ /* 0x000fc600010f0eff */
[----:B------:R-:W-:Y:S06]  /*2450*/  @!P1 BRA `(.L_x_30) ;  /* 0x00000004001c9947 */ /* 0x000fec0003800000 */
[----:B------:R-:W0:Y:S01]  /*2460*/  S2UR UR5, SR_CgaCtaId ;  /* 0x00000000000579c3 */ /* 0x000e220000008800 */
[----:B------:R-:W-:Y:S01]  /*2470*/  UMOV UR4, 0x400 ;  /* 0x0000040000047882 */ /* 0x000fe20000000000 */
[----:B------:R-:W-:Y:S01]  /*2480*/  IMAD.MOV R22, RZ, RZ, -R14 ;  /* 0x000000ffff167224 */ /* 0x000fe200078e0a0e */
[----:B------:R-:W-:-:S05]  /*2490*/  MOV R21, RZ ;  /* 0x000000ff00157202 */ /* 0x000fca0000000f00 */
[----:B------:R-:W3:Y:S01]  /*24a0*/  LDC.64 R8, c[0x0][0x390] ;  /* 0x0000e400ff087b82 */ /* 0x000ee20000000a00 */
[----:B0-----:R-:W-:-:S04]  /*24b0*/  ULEA UR4, UR5, UR4, 0x18 ;  /* 0x0000000405047291 */ /* 0x001fc8000f8ec0ff */
[----:B------:R-:W-:Y:S01]  /*24c0*/  UIADD3 UR4, UPT, UPT, UR4, 0x20, URZ ;  /* 0x0000002004047890 */ /* 0x000fe2000fffe0ff */
[----:B---3--:R-:W-:-:S05]  /*24d0*/  LEA R8, P1, R10, R8, 0x1 ;  /* 0x000000080a087211 */ /* 0x008fca00078208ff */
[----:B------:R-:W-:Y:S01]  /*24e0*/  IMAD.U32 R23, RZ, RZ, UR4 ;  /* 0x00000004ff177e24 */ /* 0x000fe2000f8e00ff */
[----:B------:R-:W-:Y:S02]  /*24f0*/  IADD3 R24, P2, PT, R8, 0x10, RZ ;  /* 0x0000001008187810 */ /* 0x000fe40007f5e0ff */
[----:B------:R-:W-:-:S05]  /*2500*/  LEA.HI.X R9, R10, R9, R11, 0x1, P1 ;  /* 0x000000090a097211 */ /* 0x000fca00008f0c0b */
[----:B------:R-:W-:-:S07]  /*2510*/  IMAD.X R25, RZ, RZ, R9, P2 ;  /* 0x000000ffff197224 */ /* 0x000fce00010e0609 */
.L_x_31:
[----:B------:R-:W3:Y:S04]  /*2520*/  LDG.E.U16.CONSTANT R29, desc[UR6][R24.64+-0x10] ;  /* 0xfffff006181d7981 */ /* 0x000ee8000c1e9500 */
[----:B------:R-:W4:Y:S04]  /*2530*/  LDG.E.U16.CONSTANT R27, desc[UR6][R24.64+-0xe] ;  /* 0xfffff206181b7981 */ /* 0x000f28000c1e9500 */
[----:B------:R-:W5:Y:S04]  /*2540*/  LDG.E.U16.CONSTANT R26, desc[UR6][R24.64+-0xc] ;  /* 0xfffff406181a7981 */ /* 0x000f68000c1e9500 */
[----:B------:R-:W2:Y:S04]  /*2550*/  LDG.E.U16.CONSTANT R28, desc[UR6][R24.64+-0xa] ;  /* 0xfffff606181c7981 */ /* 0x000ea8000c1e9500 */
[----:B------:R-:W0:Y:S01]  /*2560*/  LDS.128 R8, [R23+-0x20] ;  /* 0xffffe00017087984 */ /* 0x000e220000000c00 */
[----:B---3--:R-:W-:Y:S01]  /*2570*/  SHF.L.U32 R29, R29, 0x10, RZ ;  /* 0x000000101d1d7819 */ /* 0x008fe200000006ff */
[----:B----4-:R-:W-:-:S04]  /*2580*/  IMAD.U32 R27, R27, 0x10000, RZ ;  /* 0x000100001b1b7824 */ /* 0x010fc800078e00ff */
[----:B0-----:R-:W-:Y:S02]  /*2590*/  FFMA R8, R8, R29, R21 ;  /* 0x0000001d08087223 */ /* 0x001fe40000000015 */
[----:B------:R-:W3:Y:S01]  /*25a0*/  LDG.E.U16.CONSTANT R21, desc[UR6][R24.64+-0x8] ;  /* 0xfffff80618157981 */ /* 0x000ee2000c1e9500 */
[----:B-----5:R-:W-:Y:S02]  /*25b0*/  IMAD.U32 R26, R26, 0x10000, RZ ;  /* 0x000100001a1a7824 */ /* 0x020fe400078e00ff */
[----:B------:R-:W-:Y:S02]  /*25c0*/  FFMA R9, R9, R27, R8 ;  /* 0x0000001b09097223 */ /* 0x000fe40000000008 */
[----:B------:R-:W4:Y:S02]  /*25d0*/  LDG.E.U16.CONSTANT R27, desc[UR6][R24.64+-0x4] ;  /* 0xfffffc06181b7981 */ /* 0x000f24000c1e9500 */
[----:B------:R-:W-:Y:S02]  /*25e0*/  FFMA R10, R10, R26, R9 ;  /* 0x0000001a0a0a7223 */ /* 0x000fe40000000009 */
[----:B------:R-:W5:Y:S01]  /*25f0*/  LDG.E.U16.CONSTANT R26, desc[UR6][R24.64+-0x6] ;  /* 0xfffffa06181a7981 */ /* 0x000f62000c1e9500 */
[----:B--2---:R-:W-:-:S05]  /*2600*/  SHF.L.U32 R28, R28, 0x10, RZ ;  /* 0x000000101c1c7819 */ /* 0x004fca00000006ff */
[----:B------:R-:W-:Y:S02]  /*2610*/  FFMA R29, R11, R28, R10 ;  /* 0x0000001c0b1d7223 */ /* 0x000fe4000000000a */
[----:B------:R-:W2:Y:S04]  /*2620*/  LDG.E.U16.CONSTANT R28, desc[UR6][R24.64+-0x2] ;  /* 0xfffffe06181c7981 */ /* 0x000ea8000c1e9500 */
[----:B------:R-:W0:Y:S01]  /*2630*/  LDS.128 R8, [R23+-0x10] ;  /* 0xfffff00017087984 */ /* 0x000e220000000c00 */
[----:B---3--:R-:W-:-:S04]  /*2640*/  IMAD.U32 R21, R21, 0x10000, RZ ;  /* 0x0001000015157824 */ /* 0x008fc800078e00ff */
[----:B0-----:R-:W-:Y:S01]  /*2650*/  FFMA R8, R8, R21, R29 ;  /* 0x0000001508087223 */ /* 0x001fe2000000001d */
[----:B----4-:R-:W-:Y:S01]  /*2660*/  SHF.L.U32 R27, R27, 0x10, RZ ;  /* 0x000000101b1b7819 */ /* 0x010fe200000006ff */
[----:B------:R-:W3:Y:S01]  /*2670*/  LDG.E.U16.CONSTANT R21, desc[UR6][R24.64] ;  /* 0x0000000618157981 */ /* 0x000ee2000c1e9500 */
[----:B-----5:R-:W-:-:S04]  /*2680*/  IMAD.U32 R26, R26, 0x10000, RZ ;  /* 0x000100001a1a7824 */ /* 0x020fc800078e00ff */
[----:B------:R-:W-:Y:S02]  /*2690*/  FFMA R9, R9, R26, R8 ;  /* 0x0000001a09097223 */ /* 0x000fe40000000008 */
[----:B------:R-:W4:Y:S02]  /*26a0*/  LDG.E.U16.CONSTANT R26, desc[UR6][R24.64+0x2] ;  /* 0x00000206181a7981 */ /* 0x000f24000c1e9500 */
[----:B------:R-:W-:Y:S02]  /*26b0*/  FFMA R10, R10, R27, R9 ;  /* 0x0000001b0a0a7223 */ /* 0x000fe40000000009 */
[----:B------:R-:W5:Y:S01]  /*26c0*/  LDG.E.U16.CONSTANT R27, desc[UR6][R24.64+0x4] ;  /* 0x00000406181b7981 */ /* 0x000f62000c1e9500 */
[----:B--2---:R-:W-:-:S04]  /*26d0*/  IMAD.U32 R28, R28, 0x10000, RZ ;  /* 0x000100001c1c7824 */ /* 0x004fc800078e00ff */
[----:B------:R-:W-:Y:S02]  /*26e0*/  FFMA R29, R11, R28, R10 ;  /* 0x0000001c0b1d7223 */ /* 0x000fe4000000000a */
[----:B------:R-:W2:Y:S04]  /*26f0*/  LDG.E.U16.CONSTANT R28, desc[UR6][R24.64+0x6] ;  /* 0x00000606181c7981 */ /* 0x000ea8000c1e9500 */
[----:B------:R-:W0:Y:S01]  /*2700*/  LDS.128 R8, [R23] ;  /* 0x0000000017087984 */ /* 0x000e220000000c00 */
[----:B---3--:R-:W-:-:S04]  /*2710*/  IMAD.U32 R21, R21, 0x10000, RZ ;  /* 0x0001000015157824 */ /* 0x008fc800078e00ff */
[----:B0-----:R-:W-:Y:S02]  /*2720*/  FFMA R8, R8, R21, R29 ;  /* 0x0000001508087223 */ /* 0x001fe4000000001d */
[----:B------:R-:W3:Y:S01]  /*2730*/  LDG.E.U16.CONSTANT R21, desc[UR6][R24.64+0x8] ;  /* 0x0000080618157981 */ /* 0x000ee2000c1e9500 */
[----:B----4-:R-:W-:Y:S01]  /*2740*/  SHF.L.U32 R26, R26, 0x10, RZ ;  /* 0x000000101a1a7819 */ /* 0x010fe200000006ff */
[----:B-----5:R-:W-:-:S04]  /*2750*/  IMAD.U32 R27, R27, 0x10000, RZ ;  /* 0x000100001b1b7824 */ /* 0x020fc800078e00ff */
[----:B------:R-:W-:Y:S02]  /*2760*/  FFMA R9, R9, R26, R8 ;  /* 0x0000001a09097223 */ /* 0x000fe40000000008 */
[----:B------:R-:W4:Y:S02]  /*2770*/  LDG.E.U16.CONSTANT R26, desc[UR6][R24.64+0xc] ;  /* 0x00000c06181a7981 */ /* 0x000f24000c1e9500 */
[----:B------:R-:W-:Y:S02]  /*2780*/  FFMA R10, R10, R27, R9 ;  /* 0x0000001b0a0a7223 */ /* 0x000fe40000000009 */
[----:B------:R-:W5:Y:S01]  /*2790*/  LDG.E.U16.CONSTANT R27, desc[UR6][R24.64+0xa] ;  /* 0x00000a06181b7981 */ /* 0x000f62000c1e9500 */
[----:B--2---:R-:W-:-:S04]  /*27a0*/  IMAD.U32 R28, R28, 0x10000, RZ ;  /* 0x000100001c1c7824 */ /* 0x004fc800078e00ff */
[----:B------:R-:W-:Y:S02]  /*27b0*/  FFMA R29, R11, R28, R10 ;  /* 0x0000001c0b1d7223 */ /* 0x000fe4000000000a */
[----:B------:R0:W2:Y:S04]  /*27c0*/  LDG.E.U16.CONSTANT R28, desc[UR6][R24.64+0xe] ;  /* 0x00000e06181c7981 */ /* 0x0000a8000c1e9500 */
[----:B------:R1:W3:Y:S01]  /*27d0*/  LDS.128 R8, [R23+0x10] ;  /* 0x0000100017087984 */ /* 0x0002e20000000c00 */
[----:B------:R-:W-:-:S04]  /*27e0*/  IADD3 R22, PT, PT, R22, 0x10, RZ ;  /* 0x0000001016167810 */ /* 0x000fc80007ffe0ff */
[----:B------:R-:W-:Y:S02]  /*27f0*/  ISETP.NE.AND P1, PT, R22, RZ, PT ;  /* 0x000000ff1600720c */ /* 0x000fe40003f25270 */
[----:B0-----:R-:W-:Y:S02]  /*2800*/  IADD3 R24, P2, PT, R24, 0x20, RZ ;  /* 0x0000002018187810 */ /* 0x001fe40007f5e0ff */
[----:B-1----:R-:W-:-:S03]  /*2810*/  IADD3 R23, PT, PT, R23, 0x40, RZ ;  /* 0x0000004017177810 */ /* 0x002fc60007ffe0ff */
[----:B------:R-:W-:Y:S01]  /*2820*/  IMAD.X R25, RZ, RZ, R25, P2 ;  /* 0x000000ffff197224 */ /* 0x000fe200010e0619 */
[----:B---3--:R-:W-:-:S05]  /*2830*/  SHF.L.U32 R21, R21, 0x10, RZ ;  /* 0x0000001015157819 */ /* 0x008fca00000006ff */
[----:B------:R-:W-:Y:S01]  /*2840*/  FFMA R8, R8, R21, R29 ;  /* 0x0000001508087223 */ /* 0x000fe2000000001d */
[----:B----4-:R-:W-:Y:S02]  /*2850*/  IMAD.U32 R26, R26, 0x10000, RZ ;  /* 0x000100001a1a7824 */ /* 0x010fe400078e00ff */
[----:B-----5:R-:W-:-:S04]  /*2860*/  IMAD.U32 R27, R27, 0x10000, RZ ;  /* 0x000100001b1b7824 */ /* 0x020fc800078e00ff */
[----:B------:R-:W-:Y:S01]  /*2870*/  FFMA R9, R9, R27, R8 ;  /* 0x0000001b09097223 */ /* 0x000fe20000000008 */
[----:B--2---:R-:W-:-:S03]  /*2880*/  IMAD.U32 R28, R28, 0x10000, RZ ;  /* 0x000100001c1c7824 */ /* 0x004fc600078e00ff */
[----:B------:R-:W-:-:S04]  /*2890*/  FFMA R10, R10, R26, R9 ;  /* 0x0000001a0a0a7223 */ /* 0x000fc80000000009 */
[----:B------:R-:W-:Y:S01]  /*28a0*/  FFMA R21, R11, R28, R10 ;  /* 0x0000001c0b157223 */ /* 0x000fe2000000000a */
[----:B------:R-:W-:Y:S06]  /*28b0*/  @P1 BRA `(.L_x_31) ;  /* 0xfffffffc00181947 */ /* 0x000fec000383ffff */
[----:B------:R-:W-:-:S07]  /*28c0*/  IMAD.MOV.U32 R22, RZ, RZ, R14 ;  /* 0x000000ffff167224 */ /* 0x000fce00078e000e */
.L_x_30:
[----:B------:R-:W-:-:S13]  /*28d0*/  ISETP.NE.AND P1, PT, R2, RZ, PT ;  /* 0x000000ff0200720c */ /* 0x000fda0003f25270 */
[----:B------:R-:W-:Y:S05]  /*28e0*/  @!P1 BRA `(.L_x_32) ;  /* 0x0000000400989947 */ /* 0x000fea0003800000 */
[----:B------:R-:W-:Y:S02]  /*28f0*/  IADD3 R8, PT, PT, R2, -0x1, RZ ;  /* 0xffffffff02087810 */ /* 0x000fe40007ffe0ff */
[----:B------:R-:W-:Y:S02]  /*2900*/  ISETP.NE.AND P1, PT, R3, RZ, PT ;  /* 0x000000ff0300720c */ /* 0x000fe40003f25270 */
[----:B------:R-:W-:-:S13]  /*2910*/  ISETP.GE.U32.AND P2, PT, R8, 0x7, PT ;  /* 0x000000070800780c */ /* 0x000fda0003f46070 */
[----:B------:R-:W-:Y:S05]  /*2920*/  @!P2 BRA `(.L_x_33) ;  /* 0x00000000009ca947 */ /* 0x000fea0003800000 */
[----:B------:R-:W0:Y:S01]  /*2930*/  LDC.64 R8, c[0x0][0x390] ;  /* 0x0000e400ff087b82 */ /* 0x000e220000000a00 */
[----:B------:R-:W-:-:S05]  /*2940*/  IMAD R11, R5, R12, RZ ;  /* 0x0000000c050b7224 */ /* 0x000fca00078e02ff */
[----:B------:R-:W-:-:S04]  /*2950*/  IADD3 R23, P2, PT, R0, R11, RZ ;  /* 0x0000000b00177210 */ /* 0x000fc80007f5e0ff */
[----:B------:R-:W-:Y:S02]  /*2960*/  LEA.HI.X.SX32 R11, R11, R20, 0x1, P2 ;  /* 0x000000140b0b7211 */ /* 0x000fe400010f0eff */
[----:B------:R-:W-:-:S05]  /*2970*/  IADD3 R10, P2, PT, R22, R23, RZ ;  /* 0x00000017160a7210 */ /* 0x000fca0007f5e0ff */
[----:B------:R-:W-:Y:S01]  /*2980*/  IMAD.X R11, RZ, RZ, R11, P2 ;  /* 0x000000ffff0b7224 */ /* 0x000fe200010e060b */
[----:B0-----:R-:W-:-:S04]  /*2990*/  LEA R24, P2, R10, R8, 0x1 ;  /* 0x000000080a187211 */ /* 0x001fc800078408ff */
[----:B------:R-:W-:-:S05]  /*29a0*/  LEA.HI.X R25, R10, R9, R11, 0x1, P2 ;  /* 0x000000090a197211 */ /* 0x000fca00010f0c0b */
        /* <DEDUP_REMOVED lines=9> */
[----:B0-----:R-:W-:Y:S02]  /*2a40*/  FFMA R28, R8, R27, R21 ;  /* 0x0000001b081c7223 */ /* 0x001fe40000000015 */
[----:B------:R-:W3:Y:S01]  /*2a50*/  LDG.E.U16.CONSTANT R8, desc[UR6][R24.64+0x6] ;  /* 0x0000060618087981 */ /* 0x000ee2000c1e9500 */
[----:B----4-:R-:W-:Y:S01]  /*2a60*/  IMAD.U32 R23, R23, 0x10000, RZ ;  /* 0x0001000017177824 */ /* 0x010fe200078e00ff */
[----:B-----5:R-:W-:Y:S02]  /*2a70*/  SHF.L.U32 R26, R26, 0x10, RZ ;  /* 0x000000101a1a7819 */ /* 0x020fe400000006ff */
[----:B------:R-:W4:Y:S01]  /*2a80*/  LDG.E.U16.CONSTANT R21, desc[UR6][R24.64+0x8] ;  /* 0x0000080618157981 */ /* 0x000f22000c1e9500 */
[----:B------:R-:W-:-:S03]  /*2a90*/  FFMA R9, R23, R9, R28 ;  /* 0x0000000917097223 */ /* 0x000fc6000000001c */
[----:B------:R-:W5:Y:S01]  /*2aa0*/  LDG.E.U16.CONSTANT R23, desc[UR6][R24.64+0xa] ;  /* 0x00000a0618177981 */ /* 0x000f62000c1e9500 */
[----:B------:R-:W-:-:S03]  /*2ab0*/  FFMA R10, R26, R10, R9 ;  /* 0x0000000a1a0a7223 */ /* 0x000fc60000000009 */
[----:B------:R-:W2:Y:S04]  /*2ac0*/  LDG.E.U16.CONSTANT R26, desc[UR6][R24.64+0xc] ;  /* 0x00000c06181a7981 */ /* 0x000ea8000c1e9500 */
[----:B------:R-:W2:Y:S01]  /*2ad0*/  LDG.E.U16.CONSTANT R27, desc[UR6][R24.64+0xe] ;  /* 0x00000e06181b7981 */ /* 0x000ea2000c1e9500 */
[----:B------:R-:W-:Y:S01]  /*2ae0*/  IADD3 R22, PT, PT, R22, 0x8, RZ ;  /* 0x0000000816167810 */ /* 0x000fe20007ffe0ff */
[----:B---3--:R-:W-:-:S04]  /*2af0*/  IMAD.U32 R9, R8, 0x10000, RZ ;  /* 0x0001000008097824 */ /* 0x008fc800078e00ff */
[----:B------:R-:W-:Y:S02]  /*2b00*/  FFMA R29, R9, R11, R10 ;  /* 0x0000000b091d7223 */ /* 0x000fe4000000000a */
[----:B------:R-:W0:Y:S01]  /*2b10*/  LDS.128 R8, [R20+0x10] ;  /* 0x0000100014087984 */ /* 0x000e220000000c00 */
[----:B----4-:R-:W-:Y:S01]  /*2b20*/  SHF.L.U32 R21, R21, 0x10, RZ ;  /* 0x0000001015157819 */ /* 0x010fe200000006ff */
[----:B-----5:R-:W-:Y:S01]  /*2b30*/  IMAD.U32 R23, R23, 0x10000, RZ ;  /* 0x0001000017177824 */ /* 0x020fe200078e00ff */
[----:B--2---:R-:W-:Y:S01]  /*2b40*/  SHF.L.U32 R26, R26, 0x10, RZ ;  /* 0x000000101a1a7819 */ /* 0x004fe200000006ff */
[----:B------:R-:W-:Y:S02]  /*2b50*/  IMAD.U32 R27, R27, 0x10000, RZ ;  /* 0x000100001b1b7824 */ /* 0x000fe400078e00ff */
[----:B0-----:R-:W-:-:S04]  /*2b60*/  FFMA R8, R8, R21, R29 ;  /* 0x0000001508087223 */ /* 0x001fc8000000001d */
[----:B------:R-:W-:-:S04]  /*2b70*/  FFMA R9, R23, R9, R8 ;  /* 0x0000000917097223 */ /* 0x000fc80000000008 */
[----:B------:R-:W-:-:S04]  /*2b80*/  FFMA R10, R26, R10, R9 ;  /* 0x0000000a1a0a7223 */ /* 0x000fc80000000009 */
[----:B------:R-:W-:-:S07]  /*2b90*/  FFMA R21, R27, R11, R10 ;  /* 0x0000000b1b157223 */ /* 0x000fce000000000a */
.L_x_33:
[----:B------:R-:W-:Y:S05]  /*2ba0*/  @!P1 BRA `(.L_x_32) ;  /* 0x0000000000e89947 */ /* 0x000fea0003800000 */
[----:B------:R-:W-:Y:S01]  /*2bb0*/  VIADD R8, R3, 0xffffffff ;  /* 0xffffffff03087836 */ /* 0x000fe20000000000 */
[----:B------:R-:W-:-:S04]  /*2bc0*/  ISETP.NE.AND P1, PT, R4, RZ, PT ;  /* 0x000000ff0400720c */ /* 0x000fc80003f25270 */
[----:B------:R-:W-:-:S13]  /*2bd0*/  ISETP.GE.U32.AND P2, PT, R8, 0x3, PT ;  /* 0x000000030800780c */ /* 0x000fda0003f46070 */
[----:B------:R-:W-:Y:S05]  /*2be0*/  @!P2 BRA `(.L_x_34) ;  /* 0x00000000006ca947 */ /* 0x000fea0003800000 */
[----:B------:R-:W0:Y:S01]  /*2bf0*/  LDC.64 R8, c[0x0][0x390] ;  /* 0x0000e400ff087b82 */ /* 0x000e220000000a00 */
[----:B------:R-:W-:Y:S01]  /*2c00*/  IMAD R11, R5, R12, RZ ;  /* 0x0000000c050b7224 */ /* 0x000fe200078e02ff */
[----:B------:R-:W-:-:S04]  /*2c10*/  SHF.R.S32.HI R10, RZ, 0x1f, R0 ;  /* 0x0000001fff0a7819 */ /* 0x000fc80000011400 */
[----:B------:R-:W-:-:S04]  /*2c20*/  IADD3 R23, P2, PT, R0, R11, RZ ;  /* 0x0000000b00177210 */ /* 0x000fc80007f5e0ff */
[----:B------:R-:W-:Y:S02]  /*2c30*/  LEA.HI.X.SX32 R11, R11, R10, 0x1, P2 ;  /* 0x0000000a0b0b7211 */ /* 0x000fe400010f0eff */
[----:B------:R-:W-:-:S04]  /*2c40*/  IADD3 R10, P2, PT, R22, R23, RZ ;  /* 0x00000017160a7210 */ /* 0x000fc80007f5e0ff */
[----:B------:R-:W-:Y:S02]  /*2c50*/  IADD3.X R11, PT, PT, RZ, R11, RZ, P2, !PT ;  /* 0x0000000bff0b7210 */ /* 0x000fe400017fe4ff */
[----:B0-----:R-:W-:-:S04]  /*2c60*/  LEA R24, P2, R10, R8, 0x1 ;  /* 0x000000080a187211 */ /* 0x001fc800078408ff */
[----:B------:R-:W-:-:S05]  /*2c70*/  LEA.HI.X R25, R10, R9, R11, 0x1, P2 ;  /* 0x000000090a197211 */ /* 0x000fca00010f0c0b */
[----:B------:R-:W3:Y:S04]  /*2c80*/  LDG.E.U16.CONSTANT R26, desc[UR6][R24.64] ;  /* 0x00000006181a7981 */ /* 0x000ee8000c1e9500 */
[----:B------:R-:W4:Y:S04]  /*2c90*/  LDG.E.U16.CONSTANT R27, desc[UR6][R24.64+0x2] ;  /* 0x00000206181b7981 */ /* 0x000f28000c1e9500 */
[----:B------:R-:W5:Y:S04]  /*2ca0*/  LDG.E.U16.CONSTANT R20, desc[UR6][R24.64+0x4] ;  /* 0x0000040618147981 */ /* 0x000f68000c1e9500 */
[----:B------:R-:W2:Y:S01]  /*2cb0*/  LDG.E.U16.CONSTANT R23, desc[UR6][R24.64+0x6] ;  /* 0x0000060618177981 */ /* 0x000ea2000c1e9500 */
[----:B------:R-:W0:Y:S01]  /*2cc0*/  S2UR UR5, SR_CgaCtaId ;  /* 0x00000000000579c3 */ /* 0x000e220000008800 */
[----:B------:R-:W-:-:S02]  /*2cd0*/  UMOV UR4, 0x400 ;  /* 0x0000040000047882 */ /* 0x000fc40000000000 */
[----:B0-----:R-:W-:-:S06]  /*2ce0*/  ULEA UR4, UR5, UR4, 0x18 ;  /* 0x0000000405047291 */ /* 0x001fcc000f8ec0ff */
[C---:B------:R-:W-:Y:S01]  /*2cf0*/  LEA R8, R22.reuse, UR4, 0x2 ;  /* 0x0000000416087c11 */ /* 0x040fe2000f8e10ff */
[----:B------:R-:W-:-:S05]  /*2d00*/  VIADD R22, R22, 0x4 ;  /* 0x0000000416167836 */ /* 0x000fca0000000000 */
[----:B------:R-:W0:Y:S01]  /*2d10*/  LDS.128 R8, [R8] ;  /* 0x0000000008087984 */ /* 0x000e220000000c00 */
[----:B---3--:R-:W-:Y:S01]  /*2d20*/  IMAD.U32 R26, R26, 0x10000, RZ ;  /* 0x000100001a1a7824 */ /* 0x008fe200078e00ff */
[----:B----4-:R-:W-:-:S03]  /*2d30*/  SHF.L.U32 R27, R27, 0x10, RZ ;  /* 0x000000101b1b7819 */ /* 0x010fc600000006ff */
[----:B0-----:R-:W-:Y:S01]  /*2d40*/  FFMA R26, R8, R26, R21 ;  /* 0x0000001a081a7223 */ /* 0x001fe20000000015 */
[----:B-----5:R-:W-:-:S03]  /*2d50*/  IMAD.U32 R20, R20, 0x10000, RZ ;  /* 0x0001000014147824 */ /* 0x020fc600078e00ff */
[----:B------:R-:W-:Y:S01]  /*2d60*/  FFMA R9, R27, R9, R26 ;  /* 0x000000091b097223 */ /* 0x000fe2000000001a */
[----:B--2---:R-:W-:-:S03]  /*2d70*/  SHF.L.U32 R23, R23, 0x10, RZ ;  /* 0x0000001017177819 */ /* 0x004fc600000006ff */
[----:B------:R-:W-:-:S04]  /*2d80*/  FFMA R10, R20, R10, R9 ;  /* 0x0000000a140a7223 */ /* 0x000fc80000000009 */
[----:B------:R-:W-:-:S07]  /*2d90*/  FFMA R21, R23, R11, R10 ;  /* 0x0000000b17157223 */ /* 0x000fce000000000a */
.L_x_34:
        /* <DEDUP_REMOVED lines=27> */
.L_x_32:
[----:B------:R-:W2:Y:S01]  /*2f50*/  LDCU UR4, c[0x0][0x3a0] ;  /* 0x00007400ff0477ac */ /* 0x000ea20008000800 */
[----:B------:R-:W-:Y:S01]  /*2f60*/  MOV R8, 0x3bbb989d ;  /* 0x3bbb989d00087802 */ /* 0x000fe20000000f00 */
[----:B------:R-:W-:Y:S01]  /*2f70*/  IMAD.MOV.U32 R9, RZ, RZ, 0x437c0000 ;  /* 0x437c0000ff097424 */ /* 0x000fe200078e00ff */
[----:B-1----:R-:W0:Y:S01]  /*2f80*/  MUFU.RCP R11, R16 ;  /* 0x00000010000b7308 */ /* 0x002e220000001000 */
[----:B------:R-:W-:Y:S01]  /*2f90*/  BSSY.RECONVERGENT B0, `(.L_x_35) ;  /* 0x0000013000007945 */ /* 0x000fe20003800200 */
[----:B--2---:R-:W-:-:S04]  /*2fa0*/  FFMA R21, R21, UR4, -R18 ;  /* 0x0000000415157c23 */ /* 0x004fc80008000812 */
[----:B------:R-:W-:-:S04]  /*2fb0*/  FFMA.SAT R8, R21, R8, 0.5 ;  /* 0x3f00000015087423 */ /* 0x000fc80000002008 */
[----:B------:R-:W-:-:S04]  /*2fc0*/  FFMA.RM R8, R8, R9, 12582913 ;  /* 0x4b40000108087423 */ /* 0x000fc80000004009 */
[C---:B------:R-:W-:Y:S01]  /*2fd0*/  FADD R10, R8.reuse, -12583039 ;  /* 0xcb40007f080a7421 */ /* 0x040fe20000000000 */
[----:B------:R-:W-:Y:S01]  /*2fe0*/  SHF.L.U32 R9, R8, 0x17, RZ ;  /* 0x0000001708097819 */ /* 0x000fe200000006ff */
[----:B0-----:R-:W-:Y:S02]  /*2ff0*/  FFMA R8, -R16, R11, 1 ;  /* 0x3f80000010087423 */ /* 0x001fe4000000010b */
[----:B------:R-:W-:Y:S02]  /*3000*/  FFMA R10, R21, 1.4426950216293334961, -R10 ;  /* 0x3fb8aa3b150a7823 */ /* 0x000fe4000000080a */
[----:B------:R-:W-:Y:S02]  /*3010*/  FFMA R8, R11, R8, R11 ;  /* 0x000000080b087223 */ /* 0x000fe4000000000b */
[----:B------:R-:W-:-:S06]  /*3020*/  FFMA R10, R21, 1.925963033500011079e-08, R10 ;  /* 0x32a57060150a7823 */ /* 0x000fcc000000000a */
[----:B------:R-:W0:Y:S02]  /*3030*/  MUFU.EX2 R10, R10 ;  /* 0x0000000a000a7308 */ /* 0x000e240000000800 */
[----:B0-----:R-:W-:-:S06]  /*3040*/  FMUL R9, R9, R10 ;  /* 0x0000000a09097220 */ /* 0x001fcc0000400000 */
[----:B------:R-:W0:Y:S01]  /*3050*/  FCHK P1, R9, R16 ;  /* 0x0000001009007302 */ /* 0x000e220000020000 */
[----:B------:R-:W-:-:S04]  /*3060*/  FFMA R11, R9, R8, RZ ;  /* 0x00000008090b7223 */ /* 0x000fc800000000ff */
[----:B------:R-:W-:-:S04]  /*3070*/  FFMA R20, -R16, R11, R9 ;  /* 0x0000000b10147223 */ /* 0x000fc80000000109 */
[----:B------:R-:W-:Y:S01]  /*3080*/  FFMA R20, R8, R20, R11 ;  /* 0x0000001408147223 */ /* 0x000fe2000000000b */
[----:B0-----:R-:W-:Y:S06]  /*3090*/  @!P1 BRA `(.L_x_36) ;  /* 0x0000000000089947 */ /* 0x001fec0003800000 */
[----:B------:R-:W-:-:S07]  /*30a0*/  MOV R11, 0x30c0 ;  /* 0x000030c0000b7802 */ /* 0x000fce0000000f00 */
[----:B------:R-:W-:Y:S05]  /*30b0*/  CALL.REL.NOINC `($__internal_0_$__cuda_sm3x_div_rn_noftz_f32_slowpath) ;  /* 0x0000000000747944 */ /* 0x000fea0003c00000 */
.L_x_36:
[----:B------:R-:W-:Y:S05]  /*30c0*/  BSYNC.RECONVERGENT B0 ;  /* 0x0000000000007941 */ /* 0x000fea0003800200 */
.L_x_35:
[----:B------:R-:W0:Y:S01]  /*30d0*/  LDCU.64 UR4, c[0x0][0x398] ;  /* 0x00007300ff0477ac */ /* 0x000e220008000a00 */
[----:B------:R-:W-:Y:S01]  /*30e0*/  IMAD R9, R5, R12, RZ ;  /* 0x0000000c05097224 */ /* 0x000fe200078e02ff */
[----:B------:R-:W-:Y:S02]  /*30f0*/  SHF.R.S32.HI R22, RZ, 0x1f, R0 ;  /* 0x0000001fff167819 */ /* 0x000fe40000011400 */
[----:B------:R-:W-:Y:S02]  /*3100*/  SHF.R.S32.HI R10, RZ, 0x1f, R19 ;  /* 0x0000001fff0a7819 */ /* 0x000fe40000011413 */
[----:B------:R-:W-:-:S04]  /*3110*/  IADD3 R8, P1, PT, R0, R9, RZ ;  /* 0x0000000900087210 */ /* 0x000fc80007f3e0ff */
[----:B------:R-:W-:Y:S02]  /*3120*/  LEA.HI.X.SX32 R11, R9, R22, 0x1, P1 ;  /* 0x00000016090b7211 */ /* 0x000fe400008f0eff */
[----:B------:R-:W-:-:S05]  /*3130*/  IADD3 R9, P1, PT, R19, R8, RZ ;  /* 0x0000000813097210 */ /* 0x000fca0007f3e0ff */
[----:B------:R-:W-:Y:S01]  /*3140*/  IMAD.X R10, R10, 0x1, R11, P1 ;  /* 0x000000010a0a7824 */ /* 0x000fe200008e060b */
[----:B0-----:R-:W-:-:S04]  /*3150*/  LEA R8, P1, R9, UR4, 0x1 ;  /* 0x0000000409087c11 */ /* 0x001fc8000f8208ff */
[----:B------:R-:W-:-:S05]  /*3160*/  LEA.HI.X R9, R9, UR5, R10, 0x1, P1 ;  /* 0x0000000509097c11 */ /* 0x000fca00088f0c0a */
[----:B------:R-:W2:Y:S01]  /*3170*/  LDG.E.U16.CONSTANT R8, desc[UR6][R8.64] ;  /* 0x0000000608087981 */ /* 0x000ea2000c1e9500 */
[C---:B------:R-:W-:Y:S02]  /*3180*/  ISETP.NE.AND P1, PT, R12.reuse, R17, PT ;  /* 0x000000110c00720c */ /* 0x040fe40003f25270 */
[----:B------:R-:W-:Y:S01]  /*3190*/  IADD3 R12, PT, PT, R12, 0x1, RZ ;  /* 0x000000010c0c7810 */ /* 0x000fe20007ffe0ff */
[----:B--2---:R-:W-:-:S04]  /*31a0*/  IMAD.U32 R10, R8, 0x10000, RZ ;  /* 0x00010000080a7824 */ /* 0x004fc800078e00ff */
[----:B------:R-:W-:-:S06]  /*31b0*/  FFMA R13, R10, R20, R13 ;  /* 0x000000140a0d7223 */ /* 0x000fcc000000000d */
[----:B------:R-:W-:Y:S05]  /*31c0*/  @P1 BRA `(.L_x_37) ;  /* 0xfffffff000841947 */ /* 0x000fea000383ffff */
.L_x_29:
[----:B------:R-:W0:Y:S01]  /*31d0*/  LDCU.64 UR4, c[0x0][0x380] ;  /* 0x00007000ff0477ac */ /* 0x000e220008000a00 */
[C---:B------:R-:W-:Y:S02]  /*31e0*/  IADD3 R9, P1, PT, R19.reuse, R7, RZ ;  /* 0x0000000713097210 */ /* 0x040fe40007f3e0ff */
[----:B------:R-:W-:Y:S02]  /*31f0*/  F2FP.BF16.F32.PACK_AB R13, RZ, R13 ;  /* 0x0000000dff0d723e */ /* 0x000fe400000010ff */
[C---:B------:R-:W-:Y:S02]  /*3200*/  LEA.HI.X.SX32 R10, R19.reuse, R6, 0x1, P1 ;  /* 0x00000006130a7211 */ /* 0x040fe400008f0eff */
[----:B------:R-:W-:Y:S02]  /*3210*/  IADD3 R19, PT, PT, R19, UR8, RZ ;  /* 0x0000000813137c10 */ /* 0x000fe4000fffe0ff */
[C---:B0-----:R-:W-:Y:S01]  /*3220*/  LEA R8, P1, R9.reuse, UR4, 0x1 ;  /* 0x0000000409087c11 */ /* 0x041fe2000f8208ff */
[----:B------:R-:W0:Y:S03]  /*3230*/  LDCU UR4, c[0x0][0x3b4] ;  /* 0x00007680ff0477ac */ /* 0x000e260008000800 */
[----:B------:R-:W-:-:S05]  /*3240*/  LEA.HI.X R9, R9, UR5, R10, 0x1, P1 ;  /* 0x0000000509097c11 */ /* 0x000fca00088f0c0a */
[----:B------:R3:W-:Y:S01]  /*3250*/  STG.E.U16 desc[UR6][R8.64], R13 ;  /* 0x0000000d08007986 */ /* 0x0007e2000c101506 */
[----:B0-----:R-:W-:-:S13]  /*3260*/  ISETP.GE.AND P1, PT, R19, UR4, PT ;  /* 0x0000000413007c0c */ /* 0x001fda000bf26270 */
[----:B---3--:R-:W-:Y:S05]  /*3270*/  @!P1 BRA `(.L_x_38) ;  /* 0xfffffff0004c9947 */ /* 0x008fea000383ffff */
[----:B------:R-:W-:Y:S05]  /*3280*/  EXIT ;  /* 0x000000000000794d */ /* 0x000fea0003800000 */
        .weak           $__internal_0_$__cuda_sm3x_div_rn_noftz_f32_slowpath
        .type           $__internal_0_$__cuda_sm3x_div_rn_noftz_f32_slowpath,@function
        .size           $__internal_0_$__cuda_sm3x_div_rn_noftz_f32_slowpath,(.L_x_153 - $__internal_0_$__cuda_sm3x_div_rn_noftz_f32_slowpath)
$__internal_0_$__cuda_sm3x_div_rn_noftz_f32_slowpath:
[----:B------:R-:W-:Y:S01]  /*3290*/  SHF.R.U32.HI R10, RZ, 0x17, R16 ;  /* 0x00000017ff0a7819 */ /* 0x000fe20000011610 */
[----:B------:R-:W-:Y:S01]  /*32a0*/  BSSY.RECONVERGENT B1, `(.L_x_39) ;  /* 0x0000064000017945 */ /* 0x000fe20003800200 */
[--C-:B------:R-:W-:Y:S01]  /*32b0*/  SHF.R.U32.HI R21, RZ, 0x17, R9.reuse ;  /* 0x00000017ff157819 */ /* 0x100fe20000011609 */
[----:B------:R-:W-:Y:S01]  /*32c0*/  IMAD.MOV.U32 R8, RZ, RZ, R9 ;  /* 0x000000ffff087224 */ /* 0x000fe200078e0009 */
[----:B------:R-:W-:Y:S02]  /*32d0*/  LOP3.LUT R10, R10, 0xff, RZ, 0xc0, !PT ;  /* 0x000000ff0a0a7812 */ /* 0x000fe400078ec0ff */
[----:B------:R-:W-:Y:S02]  /*32e0*/  LOP3.LUT R21, R21, 0xff, RZ, 0xc0, !PT ;  /* 0x000000ff15157812 */ /* 0x000fe400078ec0ff */
[----:B------:R-:W-:Y:S01]  /*32f0*/  MOV R23, R16 ;  /* 0x0000001000177202 */ /* 0x000fe20000000f00 */
[----:B------:R-:W-:Y:S01]  /*3300*/  VIADD R22, R10, 0xffffffff ;  /* 0xffffffff0a167836 */ /* 0x000fe20000000000 */
[----:B------:R-:W-:-:S04]  /*3310*/  IADD3 R24, PT, PT, R21, -0x1, RZ ;  /* 0xffffffff15187810 */ /* 0x000fc80007ffe0ff */
[----:B------:R-:W-:-:S04]  /*3320*/  ISETP.GT.U32.AND P1, PT, R22, 0xfd, PT ;  /* 0x000000fd1600780c */ /* 0x000fc80003f24070 */
[----:B------:R-:W-:-:S13]  /*3330*/  ISETP.GT.U32.OR P1, PT, R24, 0xfd, P1 ;  /* 0x000000fd1800780c */ /* 0x000fda0000f24470 */
[----:B------:R-:W-:Y:S01]  /*3340*/  @!P1 IMAD.MOV.U32 R20, RZ, RZ, RZ ;  /* 0x000000ffff149224 */ /* 0x000fe200078e00ff */
[----:B------:R-:W-:Y:S06]  /*3350*/  @!P1 BRA `(.L_x_40) ;  /* 0x00000000005c9947 */ /* 0x000fec0003800000 */
[----:B------:R-:W-:Y:S02]  /*3360*/  FSETP.GTU.FTZ.AND P2, PT, |R16|, +INF , PT ;  /* 0x7f8000001000780b */ /* 0x000fe40003f5c200 */
[----:B------:R-:W-:-:S04]  /*3370*/  FSETP.GTU.FTZ.AND P1, PT, |R9|, +INF , PT ;  /* 0x7f8000000900780b */ /* 0x000fc80003f3c200 */
[----:B------:R-:W-:-:S13]  /*3380*/  PLOP3.LUT P1, PT, P1, P2, PT, 0xf8, 0x8f ;  /* 0x00000000008f781c */ /* 0x000fda0000f25f70 */
[----:B------:R-:W-:Y:S05]  /*3390*/  @P1 BRA `(.L_x_41) ;  /* 0x00000004004c1947 */ /* 0x000fea0003800000 */
[----:B------:R-:W-:-:S13]  /*33a0*/  LOP3.LUT P1, RZ, R23, 0x7fffffff, R8, 0xc8, !PT ;  /* 0x7fffffff17ff7812 */ /* 0x000fda000782c808 */
[----:B------:R-:W-:Y:S05]  /*33b0*/  @!P1 BRA `(.L_x_42) ;  /* 0x00000004003c9947 */ /* 0x000fea0003800000 */
[C---:B------:R-:W-:Y:S02]  /*33c0*/  FSETP.NEU.FTZ.AND P3, PT, |R9|.reuse, +INF , PT ;  /* 0x7f8000000900780b */ /* 0x040fe40003f7d200 */
[----:B------:R-:W-:Y:S02]  /*33d0*/  FSETP.NEU.FTZ.AND P2, PT, |R16|, +INF , PT ;  /* 0x7f8000001000780b */ /* 0x000fe40003f5d200 */
[----:B------:R-:W-:-:S11]  /*33e0*/  FSETP.NEU.FTZ.AND P1, PT, |R9|, +INF , PT ;  /* 0x7f8000000900780b */ /* 0x000fd60003f3d200 */
[----:B------:R-:W-:Y:S05]  /*33f0*/  @!P2 BRA !P3, `(.L_x_42) ;  /* 0x00000004002ca947 */ /* 0x000fea0005800000 */
[----:B------:R-:W-:-:S04]  /*3400*/  LOP3.LUT P3, RZ, R8, 0x7fffffff, RZ, 0xc0, !PT ;  /* 0x7fffffff08ff7812 */ /* 0x000fc8000786c0ff */
[----:B------:R-:W-:-:S13]  /*3410*/  PLOP3.LUT P2, PT, P2, P3, PT, 0x2f, 0xf2 ;  /* 0x0000000000f2781c */ /* 0x000fda0001746577 */
[----:B------:R-:W-:Y:S05]  /*3420*/  @P2 BRA `(.L_x_43) ;  /* 0x0000000400182947 */ /* 0x000fea0003800000 */
[----:B------:R-:W-:-:S04]  /*3430*/  LOP3.LUT P2, RZ, R23, 0x7fffffff, RZ, 0xc0, !PT ;  /* 0x7fffffff17ff7812 */ /* 0x000fc8000784c0ff */
[----:B------:R-:W-:-:S13]  /*3440*/  PLOP3.LUT P1, PT, P1, P2, PT, 0x2f, 0xf2 ;  /* 0x0000000000f2781c */ /* 0x000fda0000f24577 */
[----:B------:R-:W-:Y:S05]  /*3450*/  @P1 BRA `(.L_x_44) ;  /* 0x0000000400001947 */ /* 0x000fea0003800000 */
[----:B------:R-:W-:Y:S02]  /*3460*/  ISETP.GE.AND P1, PT, R24, RZ, PT ;  /* 0x000000ff1800720c */ /* 0x000fe40003f26270 */
[----:B------:R-:W-:-:S11]  /*3470*/  ISETP.GE.AND P2, PT, R22, RZ, PT ;  /* 0x000000ff1600720c */ /* 0x000fd60003f46270 */
[----:B------:R-:W-:Y:S01]  /*3480*/  @P1 MOV R20, RZ ;  /* 0x000000ff00141202 */ /* 0x000fe20000000f00 */
[----:B------:R-:W-:Y:S02]  /*3490*/  @!P1 IMAD.MOV.U32 R20, RZ, RZ, -0x40 ;  /* 0xffffffc0ff149424 */ /* 0x000fe400078e00ff */
[----:B------:R-:W-:Y:S01]  /*34a0*/  @!P1 FFMA R8, R9, 1.84467440737095516160e+19, RZ ;  /* 0x5f80000009089823 */ /* 0x000fe200000000ff */
[----:B------:R-:W-:Y:S02]  /*34b0*/  @!P2 FFMA R23, R16, 1.84467440737095516160e+19, RZ ;  /* 0x5f8000001017a823 */ /* 0x000fe400000000ff */
[----:B------:R-:W-:-:S07]  /*34c0*/  @!P2 IADD3 R20, PT, PT, R20, 0x40, RZ ;  /* 0x000000401414a810 */ /* 0x000fce0007ffe0ff */
.L_x_40:
[----:B------:R-:W-:Y:S01]  /*34d0*/  LEA R22, R10, 0xc0800000, 0x17 ;  /* 0xc08000000a167811 */ /* 0x000fe200078eb8ff */
[----:B------:R-:W-:Y:S01]  /*34e0*/  BSSY.RECONVERGENT B2, `(.L_x_45) ;  /* 0x0000036000027945 */ /* 0x000fe20003800200 */
[----:B------:R-:W-:-:S03]  /*34f0*/  IADD3 R9, PT, PT, R21, -0x7f, RZ ;  /* 0xffffff8115097810 */ /* 0x000fc60007ffe0ff */
[----:B------:R-:W-:Y:S02]  /*3500*/  IMAD.IADD R24, R23, 0x1, -R22 ;  /* 0x0000000117187824 */ /* 0x000fe400078e0a16 */
[----:B------:R-:W-:Y:S02]  /*3510*/  IMAD R8, R9, -0x800000, R8 ;  /* 0xff80000009087824 */ /* 0x000fe400078e0208 */
[----:B------:R-:W0:Y:S01]  /*3520*/  MUFU.RCP R22, R24 ;  /* 0x0000001800167308 */ /* 0x000e220000001000 */
[----:B------:R-:W-:-:S04]  /*3530*/  FADD.FTZ R23, -R24, -RZ ;  /* 0x800000ff18177221 */ /* 0x000fc80000010100 */
[----:B0-----:R-:W-:-:S04]  /*3540*/  FFMA R21, R22, R23, 1 ;  /* 0x3f80000016157423 */ /* 0x001fc80000000017 */
[----:B------:R-:W-:-:S04]  /*3550*/  FFMA R21, R22, R21, R22 ;  /* 0x0000001516157223 */ /* 0x000fc80000000016 */
[----:B------:R-:W-:-:S04]  /*3560*/  FFMA R22, R8, R21, RZ ;  /* 0x0000001508167223 */ /* 0x000fc800000000ff */
[----:B------:R-:W-:-:S04]  /*3570*/  FFMA R25, R23, R22, R8 ;  /* 0x0000001617197223 */ /* 0x000fc80000000008 */
[----:B------:R-:W-:Y:S01]  /*3580*/  FFMA R22, R21, R25, R22 ;  /* 0x0000001915167223 */ /* 0x000fe20000000016 */
[----:B------:R-:W-:-:S03]  /*3590*/  IADD3 R25, PT, PT, R9, 0x7f, -R10 ;  /* 0x0000007f09197810 */ /* 0x000fc60007ffe80a */
[----:B------:R-:W-:Y:S02]  /*35a0*/  FFMA R23, R23, R22, R8 ;  /* 0x0000001617177223 */ /* 0x000fe40000000008 */
[----:B------:R-:W-:Y:S02]  /*35b0*/  IMAD.IADD R25, R25, 0x1, R20 ;  /* 0x0000000119197824 */ /* 0x000fe400078e0214 */
[----:B------:R-:W-:-:S05]  /*35c0*/  FFMA R8, R21, R23, R22 ;  /* 0x0000001715087223 */ /* 0x000fca0000000016 */
[----:B------:R-:W-:-:S04]  /*35d0*/  SHF.R.U32.HI R9, RZ, 0x17, R8 ;  /* 0x00000017ff097819 */ /* 0x000fc80000011608 */
[----:B------:R-:W-:-:S04]  /*35e0*/  LOP3.LUT R9, R9, 0xff, RZ, 0xc0, !PT ;  /* 0x000000ff09097812 */ /* 0x000fc800078ec0ff */
[----:B------:R-:W-:-:S05]  /*35f0*/  IADD3 R20, PT, PT, R9, R25, RZ ;  /* 0x0000001909147210 */ /* 0x000fca0007ffe0ff */
[----:B------:R-:W-:-:S05]  /*3600*/  VIADD R9, R20, 0xffffffff ;  /* 0xffffffff14097836 */ /* 0x000fca0000000000 */
[----:B------:R-:W-:-:S13]  /*3610*/  ISETP.GE.U32.AND P1, PT, R9, 0xfe, PT ;  /* 0x000000fe0900780c */ /* 0x000fda0003f26070 */
[----:B------:R-:W-:Y:S05]  /*3620*/  @!P1 BRA `(.L_x_46) ;  /* 0x0000000000809947 */ /* 0x000fea0003800000 */
[----:B------:R-:W-:-:S13]  /*3630*/  ISETP.GT.AND P1, PT, R20, 0xfe, PT ;  /* 0x000000fe1400780c */ /* 0x000fda0003f24270 */
[----:B------:R-:W-:Y:S05]  /*3640*/  @P1 BRA `(.L_x_47) ;  /* 0x00000000006c1947 */ /* 0x000fea0003800000 */
[----:B------:R-:W-:-:S13]  /*3650*/  ISETP.GE.AND P1, PT, R20, 0x1, PT ;  /* 0x000000011400780c */ /* 0x000fda0003f26270 */
[----:B------:R-:W-:Y:S05]  /*3660*/  @P1 BRA `(.L_x_48) ;  /* 0x0000000000741947 */ /* 0x000fea0003800000 */
[----:B------:R-:W-:Y:S02]  /*3670*/  ISETP.GE.AND P1, PT, R20, -0x18, PT ;  /* 0xffffffe81400780c */ /* 0x000fe40003f26270 */
[----:B------:R-:W-:-:S11]  /*3680*/  LOP3.LUT R8, R8, 0x80000000, RZ, 0xc0, !PT ;  /* 0x8000000008087812 */ /* 0x000fd600078ec0ff */
[----:B------:R-:W-:Y:S05]  /*3690*/  @!P1 BRA `(.L_x_48) ;  /* 0x0000000000689947 */ /* 0x000fea0003800000 */
[-CC-:B------:R-:W-:Y:S01]  /*36a0*/  FFMA.RZ R9, R21, R23.reuse, R22.reuse ;  /* 0x0000001715097223 */ /* 0x180fe2000000c016 */
[C---:B------:R-:W-:Y:S02]  /*36b0*/  ISETP.NE.AND P3, PT, R20.reuse, RZ, PT ;  /* 0x000000ff1400720c */ /* 0x040fe40003f65270 */
[C---:B------:R-:W-:Y:S02]  /*36c0*/  ISETP.NE.AND P2, PT, R20.reuse, RZ, PT ;  /* 0x000000ff1400720c */ /* 0x040fe40003f45270 */
[----:B------:R-:W-:Y:S01]  /*36d0*/  LOP3.LUT R10, R9, 0x7fffff, RZ, 0xc0, !PT ;  /* 0x007fffff090a7812 */ /* 0x000fe200078ec0ff */
[CCC-:B------:R-:W-:Y:S01]  /*36e0*/  FFMA.RP R9, R21.reuse, R23.reuse, R22.reuse ;  /* 0x0000001715097223 */ /* 0x1c0fe20000008016 */
[----:B------:R-:W-:Y:S01]  /*36f0*/  FFMA.RM R22, R21, R23, R22 ;  /* 0x0000001715167223 */ /* 0x000fe20000004016 */
[----:B------:R-:W-:Y:S01]  /*3700*/  IADD3 R21, PT, PT, R20, 0x20, RZ ;  /* 0x0000002014157810 */ /* 0x000fe20007ffe0ff */
[----:B------:R-:W-:Y:S01]  /*3710*/  IMAD.MOV R20, RZ, RZ, -R20 ;  /* 0x000000ffff147224 */ /* 0x000fe200078e0a14 */
[----:B------:R-:W-:-:S02]  /*3720*/  LOP3.LUT R10, R10, 0x800000, RZ, 0xfc, !PT ;  /* 0x008000000a0a7812 */ /* 0x000fc400078efcff */
[----:B------:R-:W-:Y:S02]  /*3730*/  FSETP.NEU.FTZ.AND P1, PT, R9, R22, PT ;  /* 0x000000160900720b */ /* 0x000fe40003f3d000 */
[----:B------:R-:W-:Y:S02]  /*3740*/  SHF.L.U32 R21, R10, R21, RZ ;  /* 0x000000150a157219 */ /* 0x000fe400000006ff */
[----:B------:R-:W-:Y:S02]  /*3750*/  SEL R9, R20, RZ, P3 ;  /* 0x000000ff14097207 */ /* 0x000fe40001800000 */
[----:B------:R-:W-:Y:S02]  /*3760*/  ISETP.NE.AND P2, PT, R21, RZ, P2 ;  /* 0x000000ff1500720c */ /* 0x000fe40001745270 */
[----:B------:R-:W-:Y:S02]  /*3770*/  SHF.R.U32.HI R9, RZ, R9, R10 ;  /* 0x00000009ff097219 */ /* 0x000fe4000001160a */
[----:B------:R-:W-:-:S02]  /*3780*/  PLOP3.LUT P1, PT, P1, P2, PT, 0xf8, 0x8f ;  /* 0x00000000008f781c */ /* 0x000fc40000f25f70 */
[----:B------:R-:W-:Y:S02]  /*3790*/  SHF.R.U32.HI R21, RZ, 0x1, R9 ;  /* 0x00000001ff157819 */ /* 0x000fe40000011609 */
[----:B------:R-:W-:-:S04]  /*37a0*/  SEL R10, RZ, 0x1, !P1 ;  /* 0x00000001ff0a7807 */ /* 0x000fc80004800000 */
[----:B------:R-:W-:-:S04]  /*37b0*/  LOP3.LUT R10, R10, 0x1, R21, 0xf8, !PT ;  /* 0x000000010a0a7812 */ /* 0x000fc800078ef815 */
[----:B------:R-:W-:-:S04]  /*37c0*/  LOP3.LUT R10, R10, R9, RZ, 0xc0, !PT ;  /* 0x000000090a0a7212 */ /* 0x000fc800078ec0ff */
[----:B------:R-:W-:-:S04]  /*37d0*/  IADD3 R21, PT, PT, R21, R10, RZ ;  /* 0x0000000a15157210 */ /* 0x000fc80007ffe0ff */
[----:B------:R-:W-:Y:S01]  /*37e0*/  LOP3.LUT R8, R21, R8, RZ, 0xfc, !PT ;  /* 0x0000000815087212 */ /* 0x000fe200078efcff */
[----:B------:R-:W-:Y:S06]  /*37f0*/  BRA `(.L_x_48) ;  /* 0x0000000000107947 */ /* 0x000fec0003800000 */
.L_x_47:
[----:B------:R-:W-:-:S04]  /*3800*/  LOP3.LUT R8, R8, 0x80000000, RZ, 0xc0, !PT ;  /* 0x8000000008087812 */ /* 0x000fc800078ec0ff */
[----:B------:R-:W-:Y:S01]  /*3810*/  LOP3.LUT R8, R8, 0x7f800000, RZ, 0xfc, !PT ;  /* 0x7f80000008087812 */ /* 0x000fe200078efcff */
[----:B------:R-:W-:Y:S06]  /*3820*/  BRA `(.L_x_48) ;  /* 0x0000000000047947 */ /* 0x000fec0003800000 */
.L_x_46:
[----:B------:R-:W-:-:S07]  /*3830*/  IMAD R8, R25, 0x800000, R8 ;  /* 0x0080000019087824 */ /* 0x000fce00078e0208 */
.L_x_48:
[----:B------:R-:W-:Y:S05]  /*3840*/  BSYNC.RECONVERGENT B2 ;  /* 0x0000000000027941 */ /* 0x000fea0003800200 */
.L_x_45:
[----:B------:R-:W-:Y:S05]  /*3850*/  BRA `(.L_x_49) ;  /* 0x0000000000207947 */ /* 0x000fea0003800000 */
.L_x_44:
[----:B------:R-:W-:-:S04]  /*3860*/  LOP3.LUT R8, R23, 0x80000000, R8, 0x48, !PT ;  /* 0x8000000017087812 */ /* 0x000fc800078e4808 */
[----:B------:R-:W-:Y:S01]  /*3870*/  LOP3.LUT R8, R8, 0x7f800000, RZ, 0xfc, !PT ;  /* 0x7f80000008087812 */ /* 0x000fe200078efcff */
[----:B------:R-:W-:Y:S06]  /*3880*/  BRA `(.L_x_49) ;  /* 0x0000000000147947 */ /* 0x000fec0003800000 */
.L_x_43:
[----:B------:R-:W-:Y:S01]  /*3890*/  LOP3.LUT R8, R23, 0x80000000, R8, 0x48, !PT ;  /* 0x8000000017087812 */ /* 0x000fe200078e4808 */
[----:B------:R-:W-:Y:S06]  /*38a0*/  BRA `(.L_x_49) ;  /* 0x00000000000c7947 */ /* 0x000fec0003800000 */
.L_x_42:
[----:B------:R-:W0:Y:S01]  /*38b0*/  MUFU.RSQ R8, -QNAN ;  /* 0xffc0000000087908 */ /* 0x000e220000001400 */
[----:B------:R-:W-:Y:S05]  /*38c0*/  BRA `(.L_x_49) ;  /* 0x0000000000047947 */ /* 0x000fea0003800000 */
.L_x_41:
[----:B------:R-:W-:-:S07]  /*38d0*/  FADD.FTZ R8, R9, R16 ;  /* 0x0000001009087221 */ /* 0x000fce0000010000 */
.L_x_49:
[----:B------:R-:W-:Y:S05]  /*38e0*/  BSYNC.RECONVERGENT B1 ;  /* 0x0000000000017941 */ /* 0x000fea0003800200 */
.L_x_39:
[----:B------:R-:W-:Y:S01]  /*38f0*/  HFMA2 R9, -RZ, RZ, 0, 0 ;  /* 0x00000000ff097431 */ /* 0x000fe200000001ff */
[----:B0-----:R-:W-:Y:S01]  /*3900*/  MOV R20, R8 ;  /* 0x0000000800147202 */ /* 0x001fe20000000f00 */
[----:B------:R-:W-:-:S04]  /*3910*/  IMAD.MOV.U32 R8, RZ, RZ, R11 ;  /* 0x000000ffff087224 */ /* 0x000fc800078e000b */
[----:B------:R-:W-:Y:S05]  /*3920*/  RET.REL.NODEC R8 `(fused_prefill_attention_bf16) ;  /* 0xffffffc408b47950 */ /* 0x000fea0003c3ffff */
.L_x_50:
[----:B------:R-:W-:-:S00]  /*3930*/  BRA `(.L_x_50) ;  /* 0xfffffffc00fc7947 */ /* 0x000fc0000383ffff */
[----:B------:R-:W-:-:S00]  /*3940*/  NOP ;  /* 0x0000000000007918 */ /* 0x000fc00000000000 */
        /* <DEDUP_REMOVED lines=11> */
.L_x_153:


//--------------------- .text.fused_prefill_attention_f16 --------------------------
	.section	.text.fused_prefill_attention_f16,"ax",@progbits
	.align	128
        .global         fused_prefill_attention_f16
        .type           fused_prefill_attention_f16,@function
        .size           fused_prefill_attention_f16,(.L_x_154 - fused_prefill_attention_f16)
        .other          fused_prefill_attention_f16,@"STO_CUDA_ENTRY STV_DEFAULT"
fused_prefill_attention_f16:
.text.fused_prefill_attention_f16:
        /* <DEDUP_REMOVED lines=17> */
[----:B------:R-:W-:Y:S02]  /*0110*/  ISETP.GE.AND P1, PT, R2, RZ, PT ;  /* 0x000000ff0200720c */ /* 0x000fe40003f26270 */
[----:B0-----:R-:W-:Y:S02]  /*0120*/  IADD3 R2, PT, PT, R10, UR5, RZ ;  /* 0x000000050a027c10 */ /* 0x001fe4000fffe0ff */
[----:B----4-:R-:W-:-:S04]  /*0130*/  IADD3 R4, PT, PT, R0, 0xffffffe, RZ ;  /* 0x0ffffffe00047810 */ /* 0x010fc80007ffe0ff */
[----:B------:R0:W4:Y:S02]  /*0140*/  F2I.FTZ.U32.TRUNC.NTZ R5, R4 ;  /* 0x0000000400057305 */ /* 0x000124000021f000 */
[----:B0-----:R-:W-:Y:S01]  /*0150*/  IMAD.MOV.U32 R4, RZ, RZ, RZ ;  /* 0x000000ffff047224 */ /* 0x001fe200078e00ff */
[----:B----4-:R-:W-:-:S05]  /*0160*/  IADD3 R7, PT, PT, RZ, -R5, RZ ;  /* 0x80000005ff077210 */ /* 0x010fca0007ffe0ff */
[----:B------:R-:W-:-:S04]  /*0170*/  IMAD R7, R7, R8, RZ ;  /* 0x0000000807077224 */ /* 0x000fc800078e02ff */
[----:B------:R-:W-:Y:S01]  /*0180*/  IMAD.HI.U32 R0, R5, R7, R4 ;  /* 0x0000000705007227 */ /* 0x000fe200078e0004 */
[----:B------:R-:W-:-:S03]  /*0190*/  MOV R5, R6 ;  /* 0x0000000600057202 */ /* 0x000fc60000000f00 */
        /* <DEDUP_REMOVED lines=21> */
.L_x_53:
        /* <DEDUP_REMOVED lines=8> */
[----:B--2---:R-:W-:-:S05]  /*0370*/  HADD2.F32 R10, -RZ, R8.H0_H0 ;  /* 0x20000008ff0a7230 */ /* 0x004fca0000004100 */
[----:B------:R0:W-:Y:S07]  /*0380*/  STS [R11], R10 ;  /* 0x0000000a0b007388 */ /* 0x0001ee0000000800 */
[----:B------:R-:W-:Y:S05]  /*0390*/  @!P3 BRA `(.L_x_53) ;  /* 0xfffffffc00d4b947 */ /* 0x000fea000383ffff */
.L_x_52:
[----:B------:R-:W-:Y:S05]  /*03a0*/  BSYNC.RECONVERGENT B0 ;  /* 0x0000000000007941 */ /* 0x000fea0003800200 */
.L_x_51:
[----:B------:R-:W-:Y:S01]  /*03b0*/  @!P2 IADD3 R0, PT, PT, R0, 0x1, RZ ;  /* 0x000000010000a810 */ /* 0x000fe20007ffe0ff */
[----:B------:R-:W-:Y:S01]  /*03c0*/  BAR.SYNC.DEFER_BLOCKING 0x0 ;  /* 0x0000000000007b1d */ /* 0x000fe20000010000 */
[----:B------:R-:W-:Y:S02]  /*03d0*/  ISETP.NE.AND P2, PT, R3, RZ, PT ;  /* 0x000000ff0300720c */ /* 0x000fe40003f45270 */
[----:B------:R-:W-:Y:S01]  /*03e0*/  MOV R18, 0xff800000 ;  /* 0xff80000000127802 */ /* 0x000fe20000000f00 */
        /* <DEDUP_REMOVED lines=16> */
.L_x_58:
[----:B--2---:R-:W-:Y:S02]  /*04f0*/  IADD3 R8, PT, PT, R5, R8, RZ ;  /* 0x0000000805087210 */ /* 0x004fe40007ffe0ff */
[----:B------:R-:W-:Y:S02]  /*0500*/  FMNMX R18, R3, R18, !PT ;  /* 0x0000001203127209 */ /* 0x000fe40007800000 */
[C---:B------:R-:W-:Y:S02]  /*0510*/  ISETP.GE.AND P1, PT, R8.reuse, UR10, PT ;  /* 0x0000000a08007c0c */ /* 0x040fe4000bf26270 */
[----:B------:R-:W-:-:S13]  /*0520*/  ISETP.LE.AND P2, PT, R8, R2, PT ;  /* 0x000000020800720c */ /* 0x000fda0003f43270 */
[----:B------:R-:W-:Y:S05]  /*0530*/  @!P1 BRA P2, `(.L_x_58) ;  /* 0xfffffffc00ec9947 */ /* 0x000fea000103ffff */
[----:B-1----:R-:W-:Y:S05]  /*0540*/  BSYNC.RECONVERGENT B1 ;  /* 0x0000000000017941 */ /* 0x002fea0003800200 */
.L_x_57:
[----:B------:R-:W-:Y:S05]  /*0550*/  BRA `(.L_x_55) ;  /* 0x0000000c00207947 */ /* 0x000fea0003800000 */
.L_x_56:
        /* <DEDUP_REMOVED lines=8> */
.L_x_64:
[----:B------:R-:W3:Y:S01]  /*05e0*/  LDCU UR4, c[0x0][0x3b4] ;  /* 0x00007680ff0477ac */ /* 0x000ee20008000800 */
[----:B------:R-:W-:Y:S02]  /*05f0*/  IMAD R20, R13, R12, RZ ;  /* 0x0000000c0d147224 */ /* 0x000fe400078e02ff */
[----:B------:R-:W-:Y:S01]  /*0600*/  HFMA2 R23, -RZ, RZ, 0, 0 ;  /* 0x00000000ff177431 */ /* 0x000fe200000001ff */
[----:B------:R-:W-:Y:S01]  /*0610*/  SHF.R.S32.HI R21, RZ, 0x1f, R3 ;  /* 0x0000001fff157819 */ /* 0x000fe20000011403 */
[----:B------:R-:W-:Y:S01]  /*0620*/  IMAD.MOV.U32 R25, RZ, RZ, RZ ;  /* 0x000000ffff197224 */ /* 0x000fe200078e00ff */
[----:B------:R-:W-:Y:S02]  /*0630*/  IADD3 R20, PT, PT, R3, R20, RZ ;  /* 0x0000001403147210 */ /* 0x000fe40007ffe0ff */
[----:B---3--:R-:W-:-:S04]  /*0640*/  MOV R4, UR4 ;  /* 0x0000000400047c02 */ /* 0x008fc80008000f00 */
[----:B------:R-:W-:-:S13]  /*0650*/  ISETP.GE.U32.AND P1, PT, R4, 0x10, PT ;  /* 0x000000100400780c */ /* 0x000fda0003f26070 */
[----:B------:R-:W-:Y:S05]  /*0660*/  @!P1 BRA `(.L_x_59) ;  /* 0x0000000400189947 */ /* 0x000fea0003800000 */
[----:B------:R-:W3:Y:S01]  /*0670*/  S2R R9, SR_CgaCtaId ;  /* 0x0000000000097919 */ /* 0x000ee20000008800 */
[----:B------:R-:W-:Y:S01]  /*0680*/  MOV R22, 0x400 ;  /* 0x0000040000167802 */ /* 0x000fe20000000f00 */
[----:B------:R-:W-:Y:S01]  /*0690*/  IMAD.MOV.U32 R25, RZ, RZ, RZ ;  /* 0x000000ffff197224 */ /* 0x000fe200078e00ff */
[----:B------:R-:W-:Y:S02]  /*06a0*/  MOV R23, RZ ;  /* 0x000000ff00177202 */ /* 0x000fe40000000f00 */
[----:B---3--:R-:W-:-:S07]  /*06b0*/  LEA R22, R9, R22, 0x18 ;  /* 0x0000001609167211 */ /* 0x008fce00078ec0ff */
.L_x_60:
[----:B0-----:R-:W-:Y:S01]  /*06c0*/  IMAD R10, R13, R12, RZ ;  /* 0x0000000c0d0a7224 */ /* 0x001fe200078e02ff */
[----:B------:R-:W-:-:S04]  /*06d0*/  IADD3 R8, P1, PT, R23, R20, RZ ;  /* 0x0000001417087210 */ /* 0x000fc80007f3e0ff */
[----:B------:R-:W-:-:S04]  /*06e0*/  IADD3 RZ, P2, PT, R3, R10, RZ ;  /* 0x0000000a03ff7210 */ /* 0x000fc80007f5e0ff */
[----:B------:R-:W-:Y:S02]  /*06f0*/  LEA.HI.X.SX32 R9, R10, R21, 0x1, P2 ;  /* 0x000000150a097211 */ /* 0x000fe400010f0eff */
[----:B-1----:R-:W-:Y:S02]  /*0700*/  LEA R26, P2, R8, UR8, 0x1 ;  /* 0x00000008081a7c11 */ /* 0x002fe4000f8408ff */
[----:B------:R-:W-:-:S04]  /*0710*/  IADD3.X R9, PT, PT, RZ, R9, RZ, P1, !PT ;  /* 0x00000009ff097210 */ /* 0x000fc80000ffe4ff */
[----:B------:R-:W-:-:S05]  /*0720*/  LEA.HI.X R27, R8, UR9, R9, 0x1, P2 ;  /* 0x00000009081b7c11 */ /* 0x000fca00090f0c09 */
[----:B------:R-:W3:Y:S01]  /*0730*/  LDG.E.U16.CONSTANT R24, desc[UR6][R26.64] ;  /* 0x000000061a187981 */ /* 0x000ee2000c1e9500 */
[----:B------:R-:W-:-:S03]  /*0740*/  IMAD R9, R23, 0x4, R22 ;  /* 0x0000000417097824 */ /* 0x000fc600078e0216 */
[----:B------:R-:W4:Y:S04]  /*0750*/  LDG.E.U16.CONSTANT R29, desc[UR6][R26.64+0x2] ;  /* 0x000002061a1d7981 */ /* 0x000f28000c1e9500 */
[----:B------:R-:W0:Y:S04]  /*0760*/  LDS.128 R8, [R9] ;  /* 0x0000000009087984 */ /* 0x000e280000000c00 */
[----:B------:R-:W5:Y:S01]  /*0770*/  LDG.E.U16.CONSTANT R31, desc[UR6][R26.64+0x1e] ;  /* 0x00001e061a1f7981 */ /* 0x000f62000c1e9500 */
[----:B---3--:R-:W-:-:S05]  /*0780*/  HADD2.F32 R24, -RZ, R24.H0_H0 ;  /* 0x20000018ff187230 */ /* 0x008fca0000004100 */
[----:B0-----:R-:W-:Y:S02]  /*0790*/  FFMA R28, R8, R24, R25 ;  /* 0x00000018081c7223 */ /* 0x001fe40000000019 */
[----:B------:R-:W3:Y:S04]  /*07a0*/  LDG.E.U16.CONSTANT R24, desc[UR6][R26.64+0x4] ;  /* 0x000004061a187981 */ /* 0x000ee8000c1e9500 */
[----:B------:R-:W2:Y:S04]  /*07b0*/  LDG.E.U16.CONSTANT R8, desc[UR6][R26.64+0x6] ;  /* 0x000006061a087981 */ /* 0x000ea8000c1e9500 */
[----:B------:R-:W5:Y:S01]  /*07c0*/  LDG.E.U16.CONSTANT R25, desc[UR6][R26.64+0x8] ;  /* 0x000008061a197981 */ /* 0x000f62000c1e9500 */
[----:B----4-:R-:W-:-:S05]  /*07d0*/  HADD2.F32 R29, -RZ, R29.H0_H0 ;  /* 0x2000001dff1d7230 */ /* 0x010fca0000004100 */
[----:B------:R-:W-:Y:S02]  /*07e0*/  FFMA R29, R9, R29, R28 ;  /* 0x0000001d091d7223 */ /* 0x000fe4000000001c */
[----:B------:R-:W4:Y:S01]  /*07f0*/  LDG.E.U16.CONSTANT R28, desc[UR6][R26.64+0xc] ;  /* 0x00000c061a1c7981 */ /* 0x000f22000c1e9500 */
[----:B---3--:R-:W-:Y:S02]  /*0800*/  HADD2.F32 R24, -RZ, R24.H0_H0 ;  /* 0x20000018ff187230 */ /* 0x008fe40000004100 */
[----:B--2---:R-:W-:-:S03]  /*0810*/  HADD2.F32 R8, -RZ, R8.H0_H0 ;  /* 0x20000008ff087230 */ /* 0x004fc60000004100 */
[----:B------:R-:W-:Y:S01]  /*0820*/  FFMA R10, R10, R24, R29 ;  /* 0x000000180a0a7223 */ /* 0x000fe2000000001d */
[----:B------:R-:W-:-:S03]  /*0830*/  LEA R24, R23, R22, 0x2 ;  /* 0x0000001617187211 */ /* 0x000fc600078e10ff */
[----:B------:R-:W-:Y:S02]  /*0840*/  FFMA R29, R11, R8, R10 ;  /* 0x000000080b1d7223 */ /* 0x000fe4000000000a */
[----:B------:R-:W0:Y:S01]  /*0850*/  LDS.128 R8, [R24+0x10] ;  /* 0x0000100018087984 */ /* 0x000e220000000c00 */
[----:B-----5:R-:W-:-:S05]  /*0860*/  HADD2.F32 R25, -RZ, R25.H0_H0 ;  /* 0x20000019ff197230 */ /* 0x020fca0000004100 */
[----:B0-----:R-:W-:Y:S02]  /*0870*/  FFMA R8, R8, R25, R29 ;  /* 0x0000001908087223 */ /* 0x001fe4000000001d */
[----:B------:R-:W2:Y:S02]  /*0880*/  LDG.E.U16.CONSTANT R25, desc[UR6][R26.64+0xa] ;  /* 0x00000a061a197981 */ /* 0x000ea4000c1e9500 */
[----:B--2---:R-:W-:-:S05]  /*0890*/  HADD2.F32 R25, -RZ, R25.H0_H0 ;  /* 0x20000019ff197230 */ /* 0x004fca0000004100 */
[----:B------:R-:W-:Y:S02]  /*08a0*/  FFMA R9, R9, R25, R8 ;  /* 0x0000001909097223 */ /* 0x000fe40000000008 */
[----:B------:R-:W2:Y:S04]  /*08b0*/  LDG.E.U16.CONSTANT R8, desc[UR6][R26.64+0xe] ;  /* 0x00000e061a087981 */ /* 0x000ea8000c1e9500 */
[----:B------:R-:W3:Y:S01]  /*08c0*/  LDG.E.U16.CONSTANT R25, desc[UR6][R26.64+0x10] ;  /* 0x000010061a197981 */ /* 0x000ee2000c1e9500 */
[----:B----4-:R-:W-:-:S05]  /*08d0*/  HADD2.F32 R28, -RZ, R28.H0_H0 ;  /* 0x2000001cff1c7230 */ /* 0x010fca0000004100 */
[----:B------:R-:W-:Y:S02]  /*08e0*/  FFMA R10, R10, R28, R9 ;  /* 0x0000001c0a0a7223 */ /* 0x000fe40000000009 */
[----:B------:R-:W4:Y:S01]  /*08f0*/  LDG.E.U16.CONSTANT R28, desc[UR6][R26.64+0x1a] ;  /* 0x00001a061a1c7981 */ /* 0x000f22000c1e9500 */
[----:B--2---:R-:W-:-:S05]  /*0900*/  HADD2.F32 R8, -RZ, R8.H0_H0 ;  /* 0x20000008ff087230 */ /* 0x004fca0000004100 */
[----:B------:R-:W-:Y:S02]  /*0910*/  FFMA R29, R11, R8, R10 ;  /* 0x000000080b1d7223 */ /* 0x000fe4000000000a */
[----:B------:R-:W0:Y:S01]  /*0920*/  LDS.128 R8, [R24+0x20] ;  /* 0x0000200018087984 */ /* 0x000e220000000c00 */
[----:B---3--:R-:W-:-:S05]  /*0930*/  HADD2.F32 R25, -RZ, R25.H0_H0 ;  /* 0x20000019ff197230 */ /* 0x008fca0000004100 */
[----:B0-----:R-:W-:Y:S02]  /*0940*/  FFMA R8, R8, R25, R29 ;  /* 0x0000001908087223 */ /* 0x001fe4000000001d */
[----:B------:R-:W2:Y:S04]  /*0950*/  LDG.E.U16.CONSTANT R25, desc[UR6][R26.64+0x12] ;  /* 0x000012061a197981 */ /* 0x000ea8000c1e9500 */
[----:B------:R-:W3:Y:S01]  /*0960*/  LDG.E.U16.CONSTANT R29, desc[UR6][R26.64+0x1c] ;  /* 0x00001c061a1d7981 */ /* 0x000ee2000c1e9500 */
[----:B--2---:R-:W-:-:S05]  /*0970*/  HADD2.F32 R25, -RZ, R25.H0_H0 ;  /* 0x20000019ff197230 */ /* 0x004fca0000004100 */
[----:B------:R-:W-:Y:S02]  /*0980*/  FFMA R9, R9, R25, R8 ;  /* 0x0000001909097223 */ /* 0x000fe40000000008 */
[----:B------:R-:W2:Y:S04]  /*0990*/  LDG.E.U16.CONSTANT R25, desc[UR6][R26.64+0x16] ;  /* 0x000016061a197981 */ /* 0x000ea8000c1e9500 */
[----:B------:R-:W5:Y:S01]  /*09a0*/  LDG.E.U16.CONSTANT R8, desc[UR6][R26.64+0x14] ;  /* 0x000014061a087981 */ /* 0x000f62000c1e9500 */
[----:B--2---:R-:W-:-:S03]  /*09b0*/  HADD2.F32 R30, -RZ, R25.H0_H0 ;  /* 0x20000019ff1e7230 */ /* 0x004fc60000004100 */
[----:B------:R-:W2:Y:S01]  /*09c0*/  LDG.E.U16.CONSTANT R25, desc[UR6][R26.64+0x18] ;  /* 0x000018061a197981 */ /* 0x000ea2000c1e9500 */
[----:B-----5:R-:W-:-:S05]  /*09d0*/  HADD2.F32 R8, -RZ, R8.H0_H0 ;  /* 0x20000008ff087230 */ /* 0x020fca0000004100 */
[----:B------:R-:W-:-:S04]  /*09e0*/  FFMA R8, R10, R8, R9 ;  /* 0x000000080a087223 */ /* 0x000fc80000000009 */
[----:B------:R-:W-:Y:S02]  /*09f0*/  FFMA R30, R11, R30, R8 ;  /* 0x0000001e0b1e7223 */ /* 0x000fe40000000008 */
[----:B------:R-:W0:Y:S01]  /*0a00*/  LDS.128 R8, [R24+0x30] ;  /* 0x0000300018087984 */ /* 0x000e220000000c00 */
[----:B------:R-:W-:Y:S01]  /*0a10*/  IADD3 R23, PT, PT, R23, 0x10, RZ ;  /* 0x0000001017177810 */ /* 0x000fe20007ffe0ff */
[----:B----4-:R-:W-:-:S03]  /*0a20*/  HADD2.F32 R28, -RZ, R28.H0_H0 ;  /* 0x2000001cff1c7230 */ /* 0x010fc60000004100 */
[----:B------:R-:W-:Y:S01]  /*0a30*/  ISETP.NE.AND P1, PT, R23, R15, PT ;  /* 0x0000000f1700720c */ /* 0x000fe20003f25270 */
[----:B---3--:R-:W-:Y:S02]  /*0a40*/  HADD2.F32 R29, -RZ, R29.H0_H0 ;  /* 0x2000001dff1d7230 */ /* 0x008fe40000004100 */
[----:B------:R-:W-:Y:S02]  /*0a50*/  HADD2.F32 R31, -RZ, R31.H0_H0 ;  /* 0x2000001fff1f7230 */ /* 0x000fe40000004100 */
[----:B--2---:R-:W-:-:S05]  /*0a60*/  HADD2.F32 R25, -RZ, R25.H0_H0 ;  /* 0x20000019ff197230 */ /* 0x004fca0000004100 */
[----:B0-----:R-:W-:-:S04]  /*0a70*/  FFMA R8, R8, R25, R30 ;  /* 0x0000001908087223 */ /* 0x001fc8000000001e */
[----:B------:R-:W-:-:S04]  /*0a80*/  FFMA R9, R9, R28, R8 ;  /* 0x0000001c09097223 */ /* 0x000fc80000000008 */
[----:B------:R-:W-:-:S04]  /*0a90*/  FFMA R10, R10, R29, R9 ;  /* 0x0000001d0a0a7223 */ /* 0x000fc80000000009 */
[----:B------:R-:W-:Y:S01]  /*0aa0*/  FFMA R25, R11, R31, R10 ;  /* 0x0000001f0b197223 */ /* 0x000fe2000000000a */
[----:B------:R-:W-:Y:S06]  /*0ab0*/  @P1 BRA `(.L_x_60) ;  /* 0xfffffffc00001947 */ /* 0x000fec000383ffff */
[----:B------:R-:W-:-:S07]  /*0ac0*/  IMAD.MOV.U32 R23, RZ, RZ, R15 ;  /* 0x000000ffff177224 */ /* 0x000fce00078e000f */
.L_x_59:
[----:B------:R-:W-:-:S13]  /*0ad0*/  ISETP.NE.AND P1, PT, R17, RZ, PT ;  /* 0x000000ff1100720c */ /* 0x000fda0003f25270 */
[----:B------:R-:W-:Y:S05]  /*0ae0*/  @!P1 BRA `(.L_x_61) ;  /* 0x00000004009c9947 */ /* 0x000fea0003800000 */
[----:B------:R-:W-:Y:S02]  /*0af0*/  IADD3 R8, PT, PT, R17, -0x1, RZ ;  /* 0xffffffff11087810 */ /* 0x000fe40007ffe0ff */
[----:B------:R-:W-:Y:S02]  /*0b00*/  ISETP.NE.AND P1, PT, R16, RZ, PT ;  /* 0x000000ff1000720c */ /* 0x000fe40003f25270 */
[----:B------:R-:W-:-:S13]  /*0b10*/  ISETP.GE.U32.AND P2, PT, R8, 0x7, PT ;  /* 0x000000070800780c */ /* 0x000fda0003f46070 */
[----:B------:R-:W-:Y:S05]  /*0b20*/  @!P2 BRA `(.L_x_62) ;  /* 0x0000000000a0a947 */ /* 0x000fea0003800000 */
[----:B------:R-:W3:Y:S01]  /*0b30*/  LDCU.64 UR4, c[0x0][0x390] ;  /* 0x00007200ff0477ac */ /* 0x000ee20008000a00 */
[----:B0-----:R-:W-:Y:S01]  /*0b40*/  IMAD R10, R13, R12, RZ ;  /* 0x0000000c0d0a7224 */ /* 0x001fe200078e02ff */
[----:B------:R-:W-:Y:S02]  /*0b50*/  SHF.R.S32.HI R9, RZ, 0x1f, R3 ;  /* 0x0000001fff097819 */ /* 0x000fe40000011403 */
[----:B------:R-:W-:Y:S02]  /*0b60*/  IADD3 R8, P2, PT, R23, R20, RZ ;  /* 0x0000001417087210 */ /* 0x000fe40007f5e0ff */
[----:B------:R-:W-:-:S04]  /*0b70*/  IADD3 RZ, P3, PT, R3, R10, RZ ;  /* 0x0000000a03ff7210 */ /* 0x000fc80007f7e0ff */
[----:B------:R-:W-:-:S04]  /*0b80*/  LEA.HI.X.SX32 R9, R10, R9, 0x1, P3 ;  /* 0x000000090a097211 */ /* 0x000fc800018f0eff */
[----:B------:R-:W-:Y:S02]  /*0b90*/  IADD3.X R9, PT, PT, RZ, R9, RZ, P2, !PT ;  /* 0x00000009ff097210 */ /* 0x000fe400017fe4ff */
        /* <DEDUP_REMOVED lines=10> */
[----:B---3--:R-:W-:-:S05]  /*0c40*/  HADD2.F32 R28, -RZ, R28.H0_H0 ;  /* 0x2000001cff1c7230 */ /* 0x008fca0000004100 */
[----:B0-----:R-:W-:Y:S01]  /*0c50*/  FFMA R8, R8, R28, R25 ;  /* 0x0000001c08087223 */ /* 0x001fe20000000019 */
[----:B----4-:R-:W-:Y:S01]  /*0c60*/  HADD2.F32 R25, -RZ, R24.H0_H0 ;  /* 0x20000018ff197230 */ /* 0x010fe20000004100 */
[----:B------:R-:W3:Y:S04]  /*0c70*/  LDG.E.U16.CONSTANT R28, desc[UR6][R26.64+0xe] ;  /* 0x00000e061a1c7981 */ /* 0x000ee8000c1e9500 */
[----:B------:R-:W-:Y:S02]  /*0c80*/  FFMA R9, R25, R9, R8 ;  /* 0x0000000919097223 */ /* 0x000fe40000000008 */
[----:B------:R-:W4:Y:S01]  /*0c90*/  LDG.E.U16.CONSTANT R8, desc[UR6][R26.64+0x6] ;  /* 0x000006061a087981 */ /* 0x000f22000c1e9500 */
[----:B-----5:R-:W-:-:S03]  /*0ca0*/  HADD2.F32 R24, -RZ, R22.H0_H0 ;  /* 0x20000016ff187230 */ /* 0x020fc60000004100 */
[----:B------:R-:W5:Y:S02]  /*0cb0*/  LDG.E.U16.CONSTANT R22, desc[UR6][R26.64+0x8] ;  /* 0x000008061a167981 */ /* 0x000f64000c1e9500 */
[----:B------:R-:W-:Y:S02]  /*0cc0*/  FFMA R10, R24, R10, R9 ;  /* 0x0000000a180a7223 */ /* 0x000fe40000000009 */
[----:B------:R-:W2:Y:S04]  /*0cd0*/  LDG.E.U16.CONSTANT R24, desc[UR6][R26.64+0xa] ;  /* 0x00000a061a187981 */ /* 0x000ea8000c1e9500 */
[----:B------:R-:W3:Y:S01]  /*0ce0*/  LDG.E.U16.CONSTANT R25, desc[UR6][R26.64+0xc] ;  /* 0x00000c061a197981 */ /* 0x000ee2000c1e9500 */
[----:B------:R-:W-:Y:S02]  /*0cf0*/  VIADD R23, R23, 0x8 ;  /* 0x0000000817177836 */ /* 0x000fe40000000000 */
[----:B----4-:R-:W-:-:S05]  /*0d00*/  HADD2.F32 R9, -RZ, R8.H0_H0 ;  /* 0x20000008ff097230 */ /* 0x010fca0000004100 */
[----:B------:R-:W-:Y:S02]  /*0d10*/  FFMA R29, R9, R11, R10 ;  /* 0x0000000b091d7223 */ /* 0x000fe4000000000a */
[----:B------:R-:W0:Y:S01]  /*0d20*/  LDS.128 R8, [R21+0x10] ;  /* 0x0000100015087984 */ /* 0x000e220000000c00 */
[----:B-----5:R-:W-:-:S05]  /*0d30*/  HADD2.F32 R22, -RZ, R22.H0_H0 ;  /* 0x20000016ff167230 */ /* 0x020fca0000004100 */
[----:B0-----:R-:W-:Y:S01]  /*0d40*/  FFMA R8, R8, R22, R29 ;  /* 0x0000001608087223 */ /* 0x001fe2000000001d */
[----:B--2---:R-:W-:Y:S02]  /*0d50*/  HADD2.F32 R29, -RZ, R24.H0_H0 ;  /* 0x20000018ff1d7230 */ /* 0x004fe40000004100 */
[----:B---3--:R-:W-:-:S03]  /*0d60*/  HADD2.F32 R22, -RZ, R25.H0_H0 ;  /* 0x20000019ff167230 */ /* 0x008fc60000004100 */
[----:B------:R-:W-:Y:S01]  /*0d70*/  FFMA R9, R29, R9, R8 ;  /* 0x000000091d097223 */ /* 0x000fe20000000008 */
[----:B------:R-:W-:-:S03]  /*0d80*/  HADD2.F32 R25, -RZ, R28.H0_H0 ;  /* 0x2000001cff197230 */ /* 0x000fc60000004100 */
[----:B------:R-:W-:-:S04]  /*0d90*/  FFMA R10, R22, R10, R9 ;  /* 0x0000000a160a7223 */ /* 0x000fc80000000009 */
[----:B------:R-:W-:-:S07]  /*0da0*/  FFMA R25, R25, R11, R10 ;  /* 0x0000000b19197223 */ /* 0x000fce000000000a */
.L_x_62:
        /* <DEDUP_REMOVED lines=11> */
[----:B------:R-:W-:-:S04]  /*0e60*/  LEA.HI.X.SX32 R9, R10, R21, 0x1, P3 ;  /* 0x000000150a097211 */ /* 0x000fc800018f0eff */
[----:B------:R-:W-:Y:S02]  /*0e70*/  IADD3.X R9, PT, PT, RZ, R9, RZ, P2, !PT ;  /* 0x00000009ff097210 */ /* 0x000fe400017fe4ff */
        /* <DEDUP_REMOVED lines=11> */
[----:B------:R-:W-:Y:S02]  /*0f30*/  VIADD R23, R23, 0x4 ;  /* 0x0000000417177836 */ /* 0x000fe40000000000 */
[----:B---3--:R-:W-:-:S05]  /*0f40*/  HADD2.F32 R22, -RZ, R22.H0_H0 ;  /* 0x20000016ff167230 */ /* 0x008fca0000004100 */
[----:B0-----:R-:W-:Y:S01]  /*0f50*/  FFMA R22, R8, R22, R25 ;  /* 0x0000001608167223 */ /* 0x001fe20000000019 */
[----:B----4-:R-:W-:Y:S02]  /*0f60*/  HADD2.F32 R25, -RZ, R24.H0_H0 ;  /* 0x20000018ff197230 */ /* 0x010fe40000004100 */
[----:B-----5:R-:W-:-:S03]  /*0f70*/  HADD2.F32 R28, -RZ, R28.H0_H0 ;  /* 0x2000001cff1c7230 */ /* 0x020fc60000004100 */
[----:B------:R-:W-:Y:S01]  /*0f80*/  FFMA R9, R25, R9, R22 ;  /* 0x0000000919097223 */ /* 0x000fe20000000016 */
[----:B--2---:R-:W-:-:S03]  /*0f90*/  HADD2.F32 R29, -RZ, R29.H0_H0 ;  /* 0x2000001dff1d7230 */ /* 0x004fc60000004100 */
[----:B------:R-:W-:-:S04]  /*0fa0*/  FFMA R10, R28, R10, R9 ;  /* 0x0000000a1c0a7223 */ /* 0x000fc80000000009 */
[----:B------:R-:W-:-:S07]  /*0fb0*/  FFMA R25, R29, R11, R10 ;  /* 0x0000000b1d197223 */ /* 0x000fce000000000a */
.L_x_63:
[----:B------:R-:W-:Y:S05]  /*0fc0*/  @!P1 BRA `(.L_x_61) ;  /* 0x0000000000649947 */ /* 0x000fea0003800000 */
[----:B------:R-:W3:Y:S01]  /*0fd0*/  LDCU.64 UR4, c[0x0][0x390] ;  /* 0x00007200ff0477ac */ /* 0x000ee20008000a00 */
[----:B0-----:R-:W-:Y:S01]  /*0fe0*/  IMAD R10, R13, R12, RZ ;  /* 0x0000000c0d0a7224 */ /* 0x001fe200078e02ff */
[----:B------:R-:W-:-:S04]  /*0ff0*/  IADD3 R8, P1, PT, R23, R20, RZ ;  /* 0x0000001417087210 */ /* 0x000fc80007f3e0ff */
[----:B------:R-:W-:-:S04]  /*1000*/  IADD3 RZ, P2, PT, R3, R10, RZ ;  /* 0x0000000a03ff7210 */ /* 0x000fc80007f5e0ff */
[----:B------:R-:W-:-:S04]  /*1010*/  LEA.HI.X.SX32 R9, R10, R21, 0x1, P2 ;  /* 0x000000150a097211 */ /* 0x000fc800010f0eff */
[----:B------:R-:W-:Y:S02]  /*1020*/  IADD3.X R9, PT, PT, RZ, R9, RZ, P1, !PT ;  /* 0x00000009ff097210 */ /* 0x000fe40000ffe4ff */
        /* <DEDUP_REMOVED lines=9> */
[----:B---3--:R-:W-:-:S05]  /*10c0*/  HADD2.F32 R22, -RZ, R22.H0_H0 ;  /* 0x20000016ff167230 */ /* 0x008fca0000004100 */
[----:B0-----:R-:W-:Y:S01]  /*10d0*/  FFMA R25, R8, R22, R25 ;  /* 0x0000001608197223 */ /* 0x001fe20000000019 */
[----:B------:R-:W-:Y:S06]  /*10e0*/  @!P1 BRA `(.L_x_61) ;  /* 0x00000000001c9947 */ /* 0x000fec0003800000 */
[----:B------:R-:W-:Y:S01]  /*10f0*/  ISETP.NE.AND P1, PT, R14, 0x2, PT ;  /* 0x000000020e00780c */ /* 0x000fe20003f25270 */
[----:B------:R-:W3:-:S12]  /*1100*/  LDG.E.U16.CONSTANT R8, desc[UR6][R20.64+0x2] ;  /* 0x0000020614087981 */ /* 0x000ed8000c1e9500 */
[----:B------:R-:W4:Y:S01]  /*1110*/  @P1 LDG.E.U16.CONSTANT R11, desc[UR6][R20.64+0x4] ;  /* 0x00000406140b1981 */ /* 0x000f22000c1e9500 */
[----:B---3--:R-:W-:-:S05]  /*1120*/  HADD2.F32 R8, -RZ, R8.H0_H0 ;  /* 0x20000008ff087230 */ /* 0x008fca0000004100 */
[----:B------:R-:W-:Y:S01]  /*1130*/  FFMA R25, R8, R9, R25 ;  /* 0x0000000908197223 */ /* 0x000fe20000000019 */
[----:B----4-:R-:W-:-:S05]  /*1140*/  @P1 HADD2.F32 R22, -RZ, R11.H0_H0 ;  /* 0x2000000bff161230 */ /* 0x010fca0000004100 */
[----:B------:R-:W-:-:S07]  /*1150*/  @P1 FFMA R25, R22, R10, R25 ;  /* 0x0000000a16191223 */ /* 0x000fce0000000019 */
.L_x_61:
[----:B------:R-:W3:Y:S01]  /*1160*/  LDCU UR5, c[0x0][0x3a8] ;  /* 0x00007500ff0577ac */ /* 0x000ee20008000800 */
[----:B--2---:R-:W-:Y:S01]  /*1170*/  IADD3 R12, PT, PT, R5, R12, RZ ;  /* 0x0000000c050c7210 */ /* 0x004fe20007ffe0ff */
[----:B------:R-:W2:Y:S03]  /*1180*/  LDCU UR4, c[0x0][0x3a0] ;  /* 0x00007400ff0477ac */ /* 0x000ea60008000800 */
[C---:B------:R-:W-:Y:S02]  /*1190*/  ISETP.LE.AND P2, PT, R12.reuse, R2, PT ;  /* 0x000000020c00720c */ /* 0x040fe40003f43270 */
[----:B---3--:R-:W-:Y:S01]  /*11a0*/  ISETP.GE.AND P1, PT, R12, UR5, PT ;  /* 0x000000050c007c0c */ /* 0x008fe2000bf26270 */
[----:B--2---:R-:W-:-:S05]  /*11b0*/  FMUL R25, R25, UR4 ;  /* 0x0000000419197c20 */ /* 0x004fca0008400000 */
[----:B------:R-:W-:-:S07]  /*11c0*/  FMNMX R18, R25, R18, !PT ;  /* 0x0000001219127209 */ /* 0x000fce0007800000 */
[----:B------:R-:W-:Y:S05]  /*11d0*/  @!P1 BRA P2, `(.L_x_64) ;  /* 0xfffffff400009947 */ /* 0x000fea000103ffff */
.L_x_55:
[----:B-1----:R-:W-:Y:S05]  /*11e0*/  BSYNC.RECONVERGENT B0 ;  /* 0x0000000000007941 */ /* 0x002fea0003800200 */
.L_x_54:
[----:B------:R-:W1:Y:S01]  /*11f0*/  S2UR UR5, SR_CgaCtaId ;  /* 0x00000000000579c3 */ /* 0x000e620000008800 */
[----:B------:R-:W-:Y:S01]  /*1200*/  UMOV UR4, 0x400 ;  /* 0x0000040000047882 */ /* 0x000fe20000000000 */
[----:B------:R-:W2:Y:S02]  /*1210*/  LDCU UR8, c[0x0][0x360] ;  /* 0x00006c00ff0877ac */ /* 0x000ea40008000800 */
[----:B--2---:R-:W-:Y:S02]  /*1220*/  UISETP.GE.U32.AND UP0, UPT, UR8, 0x2, UPT ;  /* 0x000000020800788c */ /* 0x004fe4000bf06070 */
[----:B-1----:R-:W-:-:S06]  /*1230*/  ULEA UR4, UR5, UR4, 0x18 ;  /* 0x0000000405047291 */ /* 0x002fcc000f8ec0ff */
[----:B------:R-:W-:-:S05]  /*1240*/  LEA R4, R4, UR4, 0x2 ;  /* 0x0000000404047c11 */ /* 0x000fca000f8e10ff */
[----:B------:R-:W-:-:S05]  /*1250*/  IMAD R3, R19, 0x4, R4 ;  /* 0x0000000413037824 */ /* 0x000fca00078e0204 */
[----:B------:R1:W-:Y:S01]  /*1260*/  STS [R3], R18 ;  /* 0x0000001203007388 */ /* 0x0003e20000000800 */
[----:B------:R-:W-:Y:S06]  /*1270*/  BAR.SYNC.DEFER_BLOCKING 0x0 ;  /* 0x0000000000007b1d */ /* 0x000fec0000010000 */
[----:B------:R-:W-:Y:S05]  /*1280*/  BRA.U !UP0, `(.L_x_65) ;  /* 0x0000000108307547 */ /* 0x000fea000b800000 */
[----:B------:R-:W-:-:S07]  /*1290*/  MOV R5, UR8 ;  /* 0x0000000800057c02 */ /* 0x000fce0008000f00 */
.L_x_66:
[----:B0-----:R-:W-:-:S04]  /*12a0*/  SHF.R.U32.HI R10, RZ, 0x1, R5 ;  /* 0x00000001ff0a7819 */ /* 0x001fc80000011605 */
[----:B------:R-:W-:-:S13]  /*12b0*/  ISETP.GE.U32.AND P1, PT, R19, R10, PT ;  /* 0x0000000a1300720c */ /* 0x000fda0003f26070 */
[----:B------:R-:W-:Y:S01]  /*12c0*/  @!P1 LEA R9, R10, R3, 0x2 ;  /* 0x000000030a099211 */ /* 0x000fe200078e10ff */
[----:B------:R-:W-:Y:S05]  /*12d0*/  @!P1 LDS R8, [R3] ;  /* 0x0000000003089984 */ /* 0x000fea0000000800 */
[----:B------:R-:W0:Y:S02]  /*12e0*/  @!P1 LDS R9, [R9] ;  /* 0x0000000009099984 */ /* 0x000e240000000800 */
[----:B0-----:R-:W-:-:S05]  /*12f0*/  @!P1 FMNMX R8, R8, R9, !PT ;  /* 0x0000000908089209 */ /* 0x001fca0007800000 */
[----:B------:R2:W-:Y:S01]  /*1300*/  @!P1 STS [R3], R8 ;  /* 0x0000000803009388 */ /* 0x0005e20000000800 */
[----:B------:R-:W-:Y:S01]  /*1310*/  BAR.SYNC.DEFER_BLOCKING 0x0 ;  /* 0x0000000000007b1d */ /* 0x000fe20000010000 */
[----:B------:R-:W-:Y:S01]  /*1320*/  ISETP.GT.U32.AND P1, PT, R5, 0x3, PT ;  /* 0x000000030500780c */ /* 0x000fe20003f24070 */
[----:B------:R-:W-:-:S12]  /*1330*/  IMAD.MOV.U32 R5, RZ, RZ, R10 ;  /* 0x000000ffff057224 */ /* 0x000fd800078e000a */
[----:B--2---:R-:W-:Y:S05]  /*1340*/  @P1 BRA `(.L_x_66) ;  /* 0xfffffffc00d41947 */ /* 0x004fea000383ffff */
.L_x_65:
[----:B-1----:R1:W2:Y:S01]  /*1350*/  LDS R18, [R4] ;  /* 0x0000000004127984 */ /* 0x0022a20000000800 */
[----:B------:R-:W3:Y:S01]  /*1360*/  LDCU.64 UR10, c[0x0][0x390] ;  /* 0x00007200ff0a77ac */ /* 0x000ee20008000a00 */
[----:B------:R-:W-:Y:S01]  /*1370*/  BSSY.RECONVERGENT B0, `(.L_x_67) ;  /* 0x00000e2000007945 */ /* 0x000fe20003800200 */
[----:B------:R-:W-:Y:S01]  /*1380*/  MOV R16, RZ ;  /* 0x000000ff00107202 */ /* 0x000fe20000000f00 */
[----:B------:R-:W-:Y:S06]  /*1390*/  BAR.SYNC.DEFER_BLOCKING 0x0 ;  /* 0x0000000000007b1d */ /* 0x000fec0000010000 */
[----:B-1----:R-:W-:Y:S05]  /*13a0*/  @!P0 BRA `(.L_x_68) ;  /* 0x0000000c00788947 */ /* 0x002fea0003800000 */
[----:B------:R-:W1:Y:S02]  /*13b0*/  LDC R5, c[0x0][0x3b4] ;  /* 0x0000ed00ff057b82 */ /* 0x000e640000000800 */
[----:B-1----:R-:W-:-:S13]  /*13c0*/  ISETP.GT.AND P0, PT, R5, RZ, PT ;  /* 0x000000ff0500720c */ /* 0x002fda0003f04270 */
[----:B------:R-:W-:Y:S05]  /*13d0*/  @P0 BRA `(.L_x_69) ;  /* 0x00000000005c0947 */ /* 0x000fea0003800000 */
[----:B------:R-:W2:Y:S01]  /*13e0*/  LDCU UR4, c[0x0][0x3a0] ;  /* 0x00007400ff0477ac */ /* 0x000ea20008000800 */
[----:B------:R-:W-:Y:S02]  /*13f0*/  HFMA2 R8, -RZ, RZ, 0.96630859375, -0.0022525787353515625 ;  /* 0x3bbb989dff087431 */ /* 0x000fe400000001ff */
[----:B------:R-:W-:Y:S01]  /*1400*/  IMAD.MOV.U32 R9, RZ, RZ, 0x437c0000 ;  /* 0x437c0000ff097424 */ /* 0x000fe200078e00ff */
[----:B------:R-:W1:Y:S01]  /*1410*/  LDC R12, c[0x0][0x3a8] ;  /* 0x0000ea00ff0c7b82 */ /* 0x000e620000000800 */
[----:B------:R-:W-:Y:S01]  /*1420*/  BSSY.RECONVERGENT B1, `(.L_x_70) ;  /* 0x0000011000017945 */ /* 0x000fe20003800200 */
[----:B------:R-:W-:Y:S01]  /*1430*/  MOV R16, RZ ;  /* 0x000000ff00107202 */ /* 0x000fe20000000f00 */
[----:B--2---:R-:W-:-:S04]  /*1440*/  FFMA R5, RZ, UR4, -R18 ;  /* 0x00000004ff057c23 */ /* 0x004fc80008000812 */
[----:B------:R-:W-:-:S04]  /*1450*/  FFMA.SAT R8, R5, R8, 0.5 ;  /* 0x3f00000005087423 */ /* 0x000fc80000002008 */
[----:B------:R-:W-:Y:S01]  /*1460*/  FFMA.RM R8, R8, R9, 12582913 ;  /* 0x4b40000108087423 */ /* 0x000fe20000004009 */
[----:B------:R-:W-:-:S03]  /*1470*/  IMAD.MOV.U32 R9, RZ, RZ, R19 ;  /* 0x000000ffff097224 */ /* 0x000fc600078e0013 */
[C---:B0-----:R-:W-:Y:S01]  /*1480*/  FADD R10, R8.reuse, -12583039 ;  /* 0xcb40007f080a7421 */ /* 0x041fe20000000000 */
[----:B------:R-:W-:-:S03]  /*1490*/  SHF.L.U32 R8, R8, 0x17, RZ ;  /* 0x0000001708087819 */ /* 0x000fc600000006ff */
[----:B------:R-:W-:-:S04]  /*14a0*/  FFMA R10, R5, 1.4426950216293334961, -R10 ;  /* 0x3fb8aa3b050a7823 */ /* 0x000fc8000000080a */
[----:B------:R-:W-:-:S04]  /*14b0*/  FFMA R10, R5, 1.925963033500011079e-08, R10 ;  /* 0x32a57060050a7823 */ /* 0x000fc8000000000a */
[----:B------:R-:W0:Y:S02]  /*14c0*/  MUFU.EX2 R5, R10 ;  /* 0x0000000a00057308 */ /* 0x000e240000000800 */
[----:B01----:R-:W-:-:S07]  /*14d0*/  FMUL R5, R8, R5 ;  /* 0x0000000508057220 */ /* 0x003fce0000400000 */
.L_x_71:
[----:B------:R-:W-:Y:S01]  /*14e0*/  IADD3 R9, PT, PT, R9, UR8, RZ ;  /* 0x0000000809097c10 */ /* 0x000fe2000fffe0ff */
[----:B------:R-:W-:-:S03]  /*14f0*/  FADD R16, R5, R16 ;  /* 0x0000001005107221 */ /* 0x000fc60000000000 */
[C---:B------:R-:W-:Y:S02]  /*1500*/  ISETP.GE.AND P0, PT, R9.reuse, R12, PT ;  /* 0x0000000c0900720c */ /* 0x040fe40003f06270 */
[----:B------:R-:W-:-:S13]  /*1510*/  ISETP.LE.AND P1, PT, R9, R2, PT ;  /* 0x000000020900720c */ /* 0x000fda0003f23270 */
[----:B------:R-:W-:Y:S05]  /*1520*/  @!P0 BRA P1, `(.L_x_71) ;  /* 0xfffffffc00ec8947 */ /* 0x000fea000083ffff */
[----:B---3--:R-:W-:Y:S05]  /*1530*/  BSYNC.RECONVERGENT B1 ;  /* 0x0000000000017941 */ /* 0x008fea0003800200 */
.L_x_70:
[----:B------:R-:W-:Y:S05]  /*1540*/  BRA `(.L_x_68) ;  /* 0x0000000c00107947 */ /* 0x000fea0003800000 */
.L_x_69:
[----:B------:R-:W1:Y:S01]  /*1550*/  LDCU UR4, c[0x0][0x3b0] ;  /* 0x00007600ff0477ac */ /* 0x000e620008000800 */
[----:B------:R-:W-:Y:S02]  /*1560*/  IMAD R12, R0, R5, RZ ;  /* 0x00000005000c7224 */ /* 0x000fe400078e02ff */
[----:B------:R-:W-:Y:S01]  /*1570*/  HFMA2 R16, -RZ, RZ, 0, 0 ;  /* 0x00000000ff107431 */ /* 0x000fe200000001ff */
[C---:B------:R-:W-:Y:S01]  /*1580*/  LOP3.LUT R13, R5.reuse, 0x7ffffff0, RZ, 0xc0, !PT ;  /* 0x7ffffff0050d7812 */ /* 0x040fe200078ec0ff */
[----:B------:R-:W-:Y:S01]  /*1590*/  IMAD.MOV.U32 R15, RZ, RZ, R19 ;  /* 0x000000ffff0f7224 */ /* 0x000fe200078e0013 */
[----:B------:R-:W-:Y:S01]  /*15a0*/  SHF.R.S32.HI R14, RZ, 0x1f, R12 ;  /* 0x0000001fff0e7819 */ /* 0x000fe2000001140c */
[----:B-1----:R-:W-:-:S07]  /*15b0*/  IMAD R5, R5, UR4, RZ ;  /* 0x0000000405057c24 */ /* 0x002fce000f8e02ff */
.L_x_77:
[----:B------:R-:W1:Y:S01]  /*15c0*/  LDCU UR4, c[0x0][0x3b4] ;  /* 0x00007680ff0477ac */ /* 0x000e620008000800 */
[----:B------:R-:W-:Y:S01]  /*15d0*/  IMAD R17, R5, R15, RZ ;  /* 0x0000000f05117224 */ /* 0x000fe200078e02ff */
[----:B------:R-:W-:Y:S02]  /*15e0*/  MOV R23, RZ ;  /* 0x000000ff00177202 */ /* 0x000fe40000000f00 */
[----:B------:R-:W-:Y:S02]  /*15f0*/  MOV R21, RZ ;  /* 0x000000ff00157202 */ /* 0x000fe40000000f00 */
        /* <DEDUP_REMOVED lines=8> */
.L_x_73:
[----:B------:R-:W-:-:S05]  /*1680*/  IADD3 R8, P0, PT, R22, R20, RZ ;  /* 0x0000001416087210 */ /* 0x000fca0007f1e0ff */
[----:B------:R-:W-:Y:S01]  /*1690*/  IMAD.X R9, RZ, RZ, R17, P0 ;  /* 0x000000ffff097224 */ /* 0x000fe200000e0611 */
[----:B---3--:R-:W-:-:S04]  /*16a0*/  LEA R26, P0, R8, UR10, 0x1 ;  /* 0x0000000a081a7c11 */ /* 0x008fc8000f8008ff */
[----:B------:R-:W-:-:S05]  /*16b0*/  LEA.HI.X R27, R8, UR11, R9, 0x1, P0 ;  /* 0x0000000b081b7c11 */ /* 0x000fca00080f0c09 */
[----:B------:R-:W3:Y:S01]  /*16c0*/  LDG.E.U16.CONSTANT R24, desc[UR6][R26.64] ;  /* 0x000000061a187981 */ /* 0x000ee2000c1e9500 */
[----:B------:R-:W-:-:S03]  /*16d0*/  LEA R9, R22, R21, 0x2 ;  /* 0x0000001516097211 */ /* 0x000fc600078e10ff */
[----:B------:R-:W4:Y:S04]  /*16e0*/  LDG.E.U16.CONSTANT R25, desc[UR6][R26.64+0x2] ;  /* 0x000002061a197981 */ /* 0x000f28000c1e9500 */
[----:B0-----:R-:W0:Y:S04]  /*16f0*/  LDS.128 R8, [R9] ;  /* 0x0000000009087984 */ /* 0x001e280000000c00 */
[----:B------:R-:W5:Y:S04]  /*1700*/  LDG.E.U16.CONSTANT R29, desc[UR6][R26.64+0xa] ;  /* 0x00000a061a1d7981 */ /* 0x000f68000c1e9500 */
[----:B------:R-:W2:Y:S01]  /*1710*/  LDG.E.U16.CONSTANT R30, desc[UR6][R26.64+0x1e] ;  /* 0x00001e061a1e7981 */ /* 0x000ea2000c1e9500 */
[----:B---3--:R-:W-:-:S05]  /*1720*/  HADD2.F32 R24, -RZ, R24.H0_H0 ;  /* 0x20000018ff187230 */ /* 0x008fca0000004100 */
[----:B0-----:R-:W-:Y:S02]  /*1730*/  FFMA R28, R8, R24, R23 ;  /* 0x00000018081c7223 */ /* 0x001fe40000000017 */
[----:B------:R-:W3:Y:S04]  /*1740*/  LDG.E.U16.CONSTANT R24, desc[UR6][R26.64+0x4] ;  /* 0x000004061a187981 */ /* 0x000ee8000c1e9500 */
[----:B------:R-:W5:Y:S04]  /*1750*/  LDG.E.U16.CONSTANT R8, desc[UR6][R26.64+0x6] ;  /* 0x000006061a087981 */ /* 0x000f68000c1e9500 */
[----:B------:R-:W2:Y:S01]  /*1760*/  LDG.E.U16.CONSTANT R23, desc[UR6][R26.64+0x8] ;  /* 0x000008061a177981 */ /* 0x000ea2000c1e9500 */
[----:B----4-:R-:W-:-:S05]  /*1770*/  HADD2.F32 R25, -RZ, R25.H0_H0 ;  /* 0x20000019ff197230 */ /* 0x010fca0000004100 */
[----:B------:R-:W-:Y:S01]  /*1780*/  FFMA R25, R9, R25, R28 ;  /* 0x0000001909197223 */ /* 0x000fe2000000001c */
[----:B---3--:R-:W-:Y:S02]  /*1790*/  HADD2.F32 R24, -RZ, R24.H0_H0 ;  /* 0x20000018ff187230 */ /* 0x008fe40000004100 */
[----:B-----5:R-:W-:-:S03]  /*17a0*/  HADD2.F32 R8, -RZ, R8.H0_H0 ;  /* 0x20000008ff087230 */ /* 0x020fc60000004100 */
[----:B------:R-:W-:Y:S01]  /*17b0*/  FFMA R10, R10, R24, R25 ;  /* 0x000000180a0a7223 */ /* 0x000fe20000000019 */
[----:B------:R-:W-:-:S03]  /*17c0*/  LEA R24, R22, R21, 0x2 ;  /* 0x0000001516187211 */ /* 0x000fc600078e10ff */
[----:B------:R-:W-:Y:S02]  /*17d0*/  FFMA R25, R11, R8, R10 ;  /* 0x000000080b197223 */ /* 0x000fe4000000000a */
[----:B------:R-:W0:Y:S01]  /*17e0*/  LDS.128 R8, [R24+0x10] ;  /* 0x0000100018087984 */ /* 0x000e220000000c00 */
[----:B--2---:R-:W-:-:S05]  /*17f0*/  HADD2.F32 R23, -RZ, R23.H0_H0 ;  /* 0x20000017ff177230 */ /* 0x004fca0000004100 */
[----:B0-----:R-:W-:Y:S02]  /*1800*/  FFMA R28, R8, R23, R25 ;  /* 0x00000017081c7223 */ /* 0x001fe40000000019 */
[----:B------:R-:W2:Y:S04]  /*1810*/  LDG.E.U16.CONSTANT R25, desc[UR6][R26.64+0xc] ;  /* 0x00000c061a197981 */ /* 0x000ea8000c1e9500 */
[----:B------:R-:W3:Y:S04]  /*1820*/  LDG.E.U16.CONSTANT R8, desc[UR6][R26.64+0xe] ;  /* 0x00000e061a087981 */ /* 0x000ee8000c1e9500 */
[----:B------:R-:W4:Y:S01]  /*1830*/  LDG.E.U16.CONSTANT R23, desc[UR6][R26.64+0x10] ;  /* 0x000010061a177981 */ /* 0x000f22000c1e9500 */
[----:B------:R-:W-:-:S05]  /*1840*/  HADD2.F32 R29, -RZ, R29.H0_H0 ;  /* 0x2000001dff1d7230 */ /* 0x000fca0000004100 */
[----:B------:R-:W-:Y:S01]  /*1850*/  FFMA R9, R9, R29, R28 ;  /* 0x0000001d09097223 */ /* 0x000fe2000000001c */
[----:B--2---:R-:W-:Y:S02]  /*1860*/  HADD2.F32 R25, -RZ, R25.H0_H0 ;  /* 0x20000019ff197230 */ /* 0x004fe40000004100 */
[----:B---3--:R-:W-:-:S03]  /*1870*/  HADD2.F32 R8, -RZ, R8.H0_H0 ;  /* 0x20000008ff087230 */ /* 0x008fc60000004100 */
[----:B------:R-:W-:-:S04]  /*1880*/  FFMA R10, R10, R25, R9 ;  /* 0x000000190a0a7223 */ /* 0x000fc80000000009 */
[----:B------:R-:W-:Y:S02]  /*1890*/  FFMA R25, R11, R8, R10 ;  /* 0x000000080b197223 */ /* 0x000fe4000000000a */
[----:B------:R-:W0:Y:S01]  /*18a0*/  LDS.128 R8, [R24+0x20] ;  /* 0x0000200018087984 */ /* 0x000e220000000c00 */
[----:B----4-:R-:W-:-:S05]  /*18b0*/  HADD2.F32 R23, -RZ, R23.H0_H0 ;  /* 0x20000017ff177230 */ /* 0x010fca0000004100 */
[----:B0-----:R-:W-:Y:S02]  /*18c0*/  FFMA R28, R8, R23, R25 ;  /* 0x00000017081c7223 */ /* 0x001fe40000000019 */
[----:B------:R-:W2:Y:S04]  /*18d0*/  LDG.E.U16.CONSTANT R25, desc[UR6][R26.64+0x12] ;  /* 0x000012061a197981 */ /* 0x000ea8000c1e9500 */
[----:B------:R-:W3:Y:S04]  /*18e0*/  LDG.E.U16.CONSTANT R23, desc[UR6][R26.64+0x14] ;  /* 0x000014061a177981 */ /* 0x000ee8000c1e9500 */
[----:B------:R-:W4:Y:S01]  /*18f0*/  LDG.E.U16.CONSTANT R8, desc[UR6][R26.64+0x16] ;  /* 0x000016061a087981 */ /* 0x000f22000c1e9500 */
[----:B--2---:R-:W-:-:S02]  /*1900*/  HADD2.F32 R25, -RZ, R25.H0_H0 ;  /* 0x20000019ff197230 */ /* 0x004fc40000004100 */
[----:B---3--:R-:W-:-:S03]  /*1910*/  HADD2.F32 R23, -RZ, R23.H0_H0 ;  /* 0x20000017ff177230 */ /* 0x008fc60000004100 */
[----:B------:R-:W-:Y:S02]  /*1920*/  FFMA R9, R9, R25, R28 ;  /* 0x0000001909097223 */ /* 0x000fe4000000001c */
[----:B------:R-:W2:Y:S02]  /*1930*/  LDG.E.U16.CONSTANT R25, desc[UR6][R26.64+0x18] ;  /* 0x000018061a197981 */ /* 0x000ea4000c1e9500 */
[----:B------:R-:W-:Y:S02]  /*1940*/  FFMA R10, R10, R23, R9 ;  /* 0x000000170a0a7223 */ /* 0x000fe40000000009 */
[----:B------:R-:W3:Y:S04]  /*1950*/  LDG.E.U16.CONSTANT R23, desc[UR6][R26.64+0x1a] ;  /* 0x00001a061a177981 */ /* 0x000ee8000c1e9500 */
[----:B------:R-:W5:Y:S01]  /*1960*/  LDG.E.U16.CONSTANT R28, desc[UR6][R26.64+0x1c] ;  /* 0x00001c061a1c7981 */ /* 0x000f62000c1e9500 */
[----:B----4-:R-:W-:-:S05]  /*1970*/  HADD2.F32 R8, -RZ, R8.H0_H0 ;  /* 0x20000008ff087230 */ /* 0x010fca0000004100 */
[----:B------:R-:W-:Y:S02]  /*1980*/  FFMA R29, R11, R8, R10 ;  /* 0x000000080b1d7223 */ /* 0x000fe4000000000a */
[----:B------:R-:W0:Y:S01]  /*1990*/  LDS.128 R8, [R24+0x30] ;  /* 0x0000300018087984 */ /* 0x000e220000000c00 */
[----:B------:R-:W-:-:S05]  /*19a0*/  VIADD R22, R22, 0x10 ;  /* 0x0000001016167836 */ /* 0x000fca0000000000 */
[----:B------:R-:W-:Y:S01]  /*19b0*/  ISETP.NE.AND P0, PT, R22, R13, PT ;  /* 0x0000000d1600720c */ /* 0x000fe20003f05270 */
[----:B------:R-:W-:Y:S02]  /*19c0*/  HADD2.F32 R30, -RZ, R30.H0_H0 ;  /* 0x2000001eff1e7230 */ /* 0x000fe40000004100 */
[----:B--2---:R-:W-:Y:S02]  /*19d0*/  HADD2.F32 R25, -RZ, R25.H0_H0 ;  /* 0x20000019ff197230 */ /* 0x004fe40000004100 */
[----:B---3--:R-:W-:-:S03]  /*19e0*/  HADD2.F32 R23, -RZ, R23.H0_H0 ;  /* 0x20000017ff177230 */ /* 0x008fc60000004100 */
[----:B0-----:R-:W-:Y:S01]  /*19f0*/  FFMA R8, R8, R25, R29 ;  /* 0x0000001908087223 */ /* 0x001fe2000000001d */
[----:B-----5:R-:W-:-:S03]  /*1a00*/  HADD2.F32 R28, -RZ, R28.H0_H0 ;  /* 0x2000001cff1c7230 */ /* 0x020fc60000004100 */
[----:B------:R-:W-:-:S04]  /*1a10*/  FFMA R9, R9, R23, R8 ;  /* 0x0000001709097223 */ /* 0x000fc80000000008 */
[----:B------:R-:W-:-:S04]  /*1a20*/  FFMA R10, R10, R28, R9 ;  /* 0x0000001c0a0a7223 */ /* 0x000fc80000000009 */
[----:B------:R-:W-:Y:S01]  /*1a30*/  FFMA R23, R11, R30, R10 ;  /* 0x0000001e0b177223 */ /* 0x000fe2000000000a */
[----:B------:R-:W-:Y:S06]  /*1a40*/  @P0 BRA `(.L_x_73) ;  /* 0xfffffffc000c0947 */ /* 0x000fec000383ffff */
[----:B------:R-:W-:-:S07]  /*1a50*/  MOV R21, R13 ;  /* 0x0000000d00157202 */ /* 0x000fce0000000f00 */
.L_x_72:
        /* <DEDUP_REMOVED lines=20> */
[----:B----4-:R-:W-:Y:S02]  /*1ba0*/  HADD2.F32 R28, -RZ, R28.H0_H0 ;  /* 0x2000001cff1c7230 */ /* 0x010fe40000004100 */
[----:B-----5:R-:W-:-:S03]  /*1bb0*/  HADD2.F32 R27, -RZ, R27.H0_H0 ;  /* 0x2000001bff1b7230 */ /* 0x020fc60000004100 */
[----:B0-----:R-:W-:Y:S02]  /*1bc0*/  FFMA R8, R8, R28, R23 ;  /* 0x0000001c08087223 */ /* 0x001fe40000000017 */
[----:B------:R-:W4:Y:S02]  /*1bd0*/  LDG.E.U16.CONSTANT R23, desc[UR6][R24.64+0x8] ;  /* 0x0000080618177981 */ /* 0x000f24000c1e9500 */
[----:B------:R-:W-:Y:S02]  /*1be0*/  FFMA R9, R27, R9, R8 ;  /* 0x000000091b097223 */ /* 0x000fe40000000008 */
[----:B------:R-:W5:Y:S01]  /*1bf0*/  LDG.E.U16.CONSTANT R8, desc[UR6][R24.64+0x6] ;  /* 0x0000060618087981 */ /* 0x000f62000c1e9500 */
[----:B--2---:R-:W-:-:S03]  /*1c00*/  HADD2.F32 R26, -RZ, R26.H0_H0 ;  /* 0x2000001aff1a7230 */ /* 0x004fc60000004100 */
[----:B------:R-:W2:Y:S02]  /*1c10*/  LDG.E.U16.CONSTANT R27, desc[UR6][R24.64+0xc] ;  /* 0x00000c06181b7981 */ /* 0x000ea4000c1e9500 */
[----:B------:R-:W-:Y:S02]  /*1c20*/  FFMA R10, R26, R10, R9 ;  /* 0x0000000a1a0a7223 */ /* 0x000fe40000000009 */
[----:B------:R-:W3:Y:S04]  /*1c30*/  LDG.E.U16.CONSTANT R26, desc[UR6][R24.64+0xa] ;  /* 0x00000a06181a7981 */ /* 0x000ee8000c1e9500 */
[----:B------:R-:W2:Y:S01]  /*1c40*/  LDG.E.U16.CONSTANT R28, desc[UR6][R24.64+0xe] ;  /* 0x00000e06181c7981 */ /* 0x000ea2000c1e9500 */
[----:B------:R-:W-:Y:S02]  /*1c50*/  VIADD R21, R21, 0x8 ;  /* 0x0000000815157836 */ /* 0x000fe40000000000 */
[----:B-----5:R-:W-:-:S05]  /*1c60*/  HADD2.F32 R9, -RZ, R8.H0_H0 ;  /* 0x20000008ff097230 */ /* 0x020fca0000004100 */
[----:B------:R-:W-:Y:S02]  /*1c70*/  FFMA R29, R9, R11, R10 ;  /* 0x0000000b091d7223 */ /* 0x000fe4000000000a */
[----:B------:R-:W0:Y:S01]  /*1c80*/  LDS.128 R8, [R22+0x10] ;  /* 0x0000100016087984 */ /* 0x000e220000000c00 */
[----:B----4-:R-:W-:-:S05]  /*1c90*/  HADD2.F32 R23, -RZ, R23.H0_H0 ;  /* 0x20000017ff177230 */ /* 0x010fca0000004100 */
[----:B0-----:R-:W-:Y:S01]  /*1ca0*/  FFMA R8, R8, R23, R29 ;  /* 0x0000001708087223 */ /* 0x001fe2000000001d */
[----:B---3--:R-:W-:Y:S02]  /*1cb0*/  HADD2.F32 R23, -RZ, R26.H0_H0 ;  /* 0x2000001aff177230 */ /* 0x008fe40000004100 */
[----:B--2---:R-:W-:-:S03]  /*1cc0*/  HADD2.F32 R26, -RZ, R27.H0_H0 ;  /* 0x2000001bff1a7230 */ /* 0x004fc60000004100 */
[----:B------:R-:W-:Y:S01]  /*1cd0*/  FFMA R9, R23, R9, R8 ;  /* 0x0000000917097223 */ /* 0x000fe20000000008 */
[----:B------:R-:W-:-:S03]  /*1ce0*/  HADD2.F32 R23, -RZ, R28.H0_H0 ;  /* 0x2000001cff177230 */ /* 0x000fc60000004100 */
[----:B------:R-:W-:-:S04]  /*1cf0*/  FFMA R10, R26, R10, R9 ;  /* 0x0000000a1a0a7223 */ /* 0x000fc80000000009 */
[----:B------:R-:W-:-:S07]  /*1d00*/  FFMA R23, R23, R11, R10 ;  /* 0x0000000b17177223 */ /* 0x000fce000000000a */
.L_x_75:
[----:B------:R-:W1:Y:S02]  /*1d10*/  LDC R22, c[0x0][0x3b4] ;  /* 0x0000ed00ff167b82 */ /* 0x000e640000000800 */
[----:B-1----:R-:W-:-:S04]  /*1d20*/  LOP3.LUT R8, R22, 0x7, RZ, 0xc0, !PT ;  /* 0x0000000716087812 */ /* 0x002fc800078ec0ff */
[----:B------:R-:W-:-:S13]  /*1d30*/  ISETP.NE.AND P0, PT, R8, RZ, PT ;  /* 0x000000ff0800720c */ /* 0x000fda0003f05270 */
[----:B------:R-:W-:Y:S05]  /*1d40*/  @!P0 BRA `(.L_x_74) ;  /* 0x0000000000cc8947 */ /* 0x000fea0003800000 */
[----:B------:R-:W-:Y:S02]  /*1d50*/  IADD3 R8, PT, PT, R8, -0x1, RZ ;  /* 0xffffffff08087810 */ /* 0x000fe40007ffe0ff */
[----:B------:R-:W-:Y:S02]  /*1d60*/  LOP3.LUT R22, R22, 0x3, RZ, 0xc0, !PT ;  /* 0x0000000316167812 */ /* 0x000fe400078ec0ff */
[----:B------:R-:W-:Y:S02]  /*1d70*/  ISETP.GE.U32.AND P0, PT, R8, 0x3, PT ;  /* 0x000000030800780c */ /* 0x000fe40003f06070 */
[----:B------:R-:W-:-:S11]  /*1d80*/  ISETP.NE.AND P1, PT, R22, RZ, PT ;  /* 0x000000ff1600720c */ /* 0x000fd60003f25270 */
[----:B------:R-:W-:Y:S05]  /*1d90*/  @!P0 BRA `(.L_x_76) ;  /* 0x00000000005c8947 */ /* 0x000fea0003800000 */
[----:B------:R-:W1:Y:S01]  /*1da0*/  LDCU.64 UR4, c[0x0][0x390] ;  /* 0x00007200ff0477ac */ /* 0x000e620008000a00 */
[----:B------:R-:W-:-:S04]  /*1db0*/  IADD3 R8, P0, PT, R21, R20, RZ ;  /* 0x0000001415087210 */ /* 0x000fc80007f1e0ff */
[----:B------:R-:W-:Y:S02]  /*1dc0*/  IADD3.X R9, PT, PT, RZ, R17, RZ, P0, !PT ;  /* 0x00000011ff097210 */ /* 0x000fe400007fe4ff */
        /* <DEDUP_REMOVED lines=10> */
[----:B----4-:R-:W-:-:S05]  /*1e70*/  HADD2.F32 R26, -RZ, R26.H0_H0 ;  /* 0x2000001aff1a7230 */ /* 0x010fca0000004100 */
[----:B0-----:R-:W-:Y:S02]  /*1e80*/  FFMA R26, R8, R26, R23 ;  /* 0x0000001a081a7223 */ /* 0x001fe40000000017 */
[----:B------:R-:W4:Y:S01]  /*1e90*/  LDG.E.U16.CONSTANT R23, desc[UR6][R24.64+0x2] ;  /* 0x0000020618177981 */ /* 0x000f22000c1e9500 */
[----:B------:R-:W-:Y:S02]  /*1ea0*/  VIADD R21, R21, 0x4 ;  /* 0x0000000415157836 */ /* 0x000fe40000000000 */
[----:B----4-:R-:W-:-:S05]  /*1eb0*/  HADD2.F32 R23, -RZ, R23.H0_H0 ;  /* 0x20000017ff177230 */ /* 0x010fca0000004100 */
[----:B------:R-:W-:Y:S01]  /*1ec0*/  FFMA R9, R23, R9, R26 ;  /* 0x0000000917097223 */ /* 0x000fe2000000001a */
[----:B-----5:R-:W-:Y:S02]  /*1ed0*/  HADD2.F32 R26, -RZ, R27.H0_H0 ;  /* 0x2000001bff1a7230 */ /* 0x020fe40000004100 */
[----:B--2---:R-:W-:-:S03]  /*1ee0*/  HADD2.F32 R23, -RZ, R28.H0_H0 ;  /* 0x2000001cff177230 */ /* 0x004fc60000004100 */
[----:B------:R-:W-:-:S04]  /*1ef0*/  FFMA R10, R26, R10, R9 ;  /* 0x0000000a1a0a7223 */ /* 0x000fc80000000009 */
[----:B------:R-:W-:-:S07]  /*1f00*/  FFMA R23, R23, R11, R10 ;  /* 0x0000000b17177223 */ /* 0x000fce000000000a */
.L_x_76:
        /* <DEDUP_REMOVED lines=13> */
[----:B----4-:R-:W-:-:S05]  /*1fe0*/  HADD2.F32 R17, -RZ, R17.H0_H0 ;  /* 0x20000011ff117230 */ /* 0x010fca0000004100 */
[----:B0-----:R-:W-:Y:S01]  /*1ff0*/  FFMA R23, R8, R17, R23 ;  /* 0x0000001108177223 */ /* 0x001fe20000000017 */
[----:B------:R-:W-:Y:S06]  /*2000*/  @!P0 BRA `(.L_x_74) ;  /* 0x00000000001c8947 */ /* 0x000fec0003800000 */
[----:B------:R-:W-:Y:S01]  /*2010*/  ISETP.NE.AND P0, PT, R22, 0x2, PT ;  /* 0x000000021600780c */ /* 0x000fe20003f05270 */
[----:B------:R-:W4:-:S12]  /*2020*/  LDG.E.U16.CONSTANT R8, desc[UR6][R24.64+0x2] ;  /* 0x0000020618087981 */ /* 0x000f18000c1e9500 */
[----:B------:R-:W5:Y:S01]  /*2030*/  @P0 LDG.E.U16.CONSTANT R11, desc[UR6][R24.64+0x4] ;  /* 0x00000406180b0981 */ /* 0x000f62000c1e9500 */
[----:B----4-:R-:W-:-:S05]  /*2040*/  HADD2.F32 R8, -RZ, R8.H0_H0 ;  /* 0x20000008ff087230 */ /* 0x010fca0000004100 */
[----:B------:R-:W-:Y:S01]  /*2050*/  FFMA R23, R8, R9, R23 ;  /* 0x0000000908177223 */ /* 0x000fe20000000017 */
[----:B-----5:R-:W-:-:S05]  /*2060*/  @P0 HADD2.F32 R20, -RZ, R11.H0_H0 ;  /* 0x2000000bff140230 */ /* 0x020fca0000004100 */
[----:B------:R-:W-:-:S07]  /*2070*/  @P0 FFMA R23, R20, R10, R23 ;  /* 0x0000000a14170223 */ /* 0x000fce0000000017 */
.L_x_74:
[----:B------:R-:W2:Y:S01]  /*2080*/  LDCU UR4, c[0x0][0x3a0] ;  /* 0x00007400ff0477ac */ /* 0x000ea20008000800 */
[----:B------:R-:W-:Y:S02]  /*2090*/  HFMA2 R8, -RZ, RZ, 0.96630859375, -0.0022525787353515625 ;  /* 0x3bbb989dff087431 */ /* 0x000fe400000001ff */
[----:B------:R-:W-:Y:S01]  /*20a0*/  IMAD.MOV.U32 R9, RZ, RZ, 0x437c0000 ;  /* 0x437c0000ff097424 */ /* 0x000fe200078e00ff */
[----:B------:R-:W-:-:S04]  /*20b0*/  IADD3 R15, PT, PT, R15, UR8, RZ ;  /* 0x000000080f0f7c10 */ /* 0x000fc8000fffe0ff */
        /* <DEDUP_REMOVED lines=13> */
.L_x_68:
[----:B---3--:R-:W-:Y:S05]  /*2190*/  BSYNC.RECONVERGENT B0 ;  /* 0x0000000000007941 */ /* 0x008fea0003800200 */
.L_x_67:
[----:B0-----:R-:W0:Y:S01]  /*21a0*/  LDC R11, c[0x0][0x3b4] ;  /* 0x0000ed00ff0b7b82 */ /* 0x001e220000000800 */
[----:B------:R1:W-:Y:S01]  /*21b0*/  STS [R3], R16 ;  /* 0x0000001003007388 */ /* 0x0003e20000000800 */
[----:B------:R-:W-:-:S06]  /*21c0*/  UISETP.GE.U32.AND UP0, UPT, UR8, 0x2, UPT ;  /* 0x000000020800788c */ /* 0x000fcc000bf06070 */
[----:B------:R-:W-:Y:S01]  /*21d0*/  BAR.SYNC.DEFER_BLOCKING 0x0 ;  /* 0x0000000000007b1d */ /* 0x000fe20000010000 */
[----:B0-----:R-:W-:-:S05]  /*21e0*/  ISETP.GE.AND P1, PT, R19, R11, PT ;  /* 0x0000000b1300720c */ /* 0x001fca0003f26270 */
[----:B-1----:R-:W-:Y:S08]  /*21f0*/  BRA.U !UP0, `(.L_x_78) ;  /* 0x0000000108307547 */ /* 0x002ff0000b800000 */
[----:B------:R-:W-:-:S07]  /*2200*/  IMAD.U32 R5, RZ, RZ, UR8 ;  /* 0x00000008ff057e24 */ /* 0x000fce000f8e00ff */
.L_x_79:
[----:B------:R-:W-:-:S04]  /*2210*/  SHF.R.U32.HI R12, RZ, 0x1, R5 ;  /* 0x00000001ff0c7819 */ /* 0x000fc80000011605 */
[----:B------:R-:W-:-:S13]  /*2220*/  ISETP.GE.U32.AND P0, PT, R19, R12, PT ;  /* 0x0000000c1300720c */ /* 0x000fda0003f06070 */
[----:B------:R-:W-:Y:S01]  /*2230*/  @!P0 LEA R8, R12, R3, 0x2 ;  /* 0x000000030c088211 */ /* 0x000fe200078e10ff */
        /* <DEDUP_REMOVED lines=8> */
.L_x_78:
        /* <DEDUP_REMOVED lines=15> */
.L_x_89:
[----:B------:R-:W-:Y:S01]  /*23b0*/  HFMA2 R13, -RZ, RZ, 0, 0 ;  /* 0x00000000ff0d7431 */ /* 0x000fe200000001ff */
[----:B------:R-:W-:Y:S06]  /*23c0*/  @!P0 BRA `(.L_x_80) ;  /* 0x0000000c00808947 */ /* 0x000fec0003800000 */
[----:B------:R-:W-:-:S07]  /*23d0*/  CS2R R12, SRZ ;  /* 0x00000000000c7805 */ /* 0x000fce000001ff00 */
.L_x_88:
[----:B------:R-:W-:Y:S01]  /*23e0*/  ISETP.GE.U32.AND P1, PT, R15, 0xf, PT ;  /* 0x0000000f0f00780c */ /* 0x000fe20003f26070 */
[----:B------:R-:W-:Y:S01]  /*23f0*/  IMAD R9, R5, R12, RZ ;  /* 0x0000000c05097224 */ /* 0x000fe200078e02ff */
[----:B------:R-:W-:Y:S01]  /*2400*/  SHF.R.S32.HI R20, RZ, 0x1f, R0 ;  /* 0x0000001fff147819 */ /* 0x000fe20000011400 */
[----:B------:R-:W-:Y:S01]  /*2410*/  IMAD.MOV.U32 R22, RZ, RZ, RZ ;  /* 0x000000ffff167224 */ /* 0x000fe200078e00ff */
[----:B------:R-:W-:Y:S02]  /*2420*/  MOV R21, RZ ;  /* 0x000000ff00157202 */ /* 0x000fe40000000f00 */
[----:B------:R-:W-:-:S04]  /*2430*/  IADD3 R10, P2, PT, R0, R9, RZ ;  /* 0x00000009000a7210 */ /* 0x000fc80007f5e0ff */
[----:B------:R-:W-:-:S03]  /*2440*/  LEA.HI.X.SX32 R11, R9, R20, 0x1, P2 ;  /* 0x00000014090b7211 */ /* 0x000fc600010f0eff */
[----:B------:R-:W-:Y:S06]  /*2450*/  @!P1 BRA `(.L_x_81) ;  /* 0x00000004001c9947 */ /* 0x000fec0003800000 */
[----:B------:R-:W0:Y:S01]  /*2460*/  S2UR UR5, SR_CgaCtaId ;  /* 0x00000000000579c3 */ /* 0x000e220000008800 */
[----:B------:R-:W-:Y:S01]  /*2470*/  UMOV UR4, 0x400 ;  /* 0x0000040000047882 */ /* 0x000fe20000000000 */
[----:B------:R-:W-:Y:S01]  /*2480*/  HFMA2 R21, -RZ, RZ, 0, 0 ;  /* 0x00000000ff157431 */ /* 0x000fe200000001ff */
[----:B------:R-:W-:-:S05]  /*2490*/  IADD3 R22, PT, PT, -R14, RZ, RZ ;  /* 0x000000ff0e167210 */ /* 0x000fca0007ffe1ff */
[----:B------:R-:W3:Y:S01]  /*24a0*/  LDC.64 R8, c[0x0][0x390] ;  /* 0x0000e400ff087b82 */ /* 0x000ee20000000a00 */
[----:B0-----:R-:W-:-:S04]  /*24b0*/  ULEA UR4, UR5, UR4, 0x18 ;  /* 0x0000000405047291 */ /* 0x001fc8000f8ec0ff */
[----:B------:R-:W-:Y:S01]  /*24c0*/  UIADD3 UR4, UPT, UPT, UR4, 0x20, URZ ;  /* 0x0000002004047890 */ /* 0x000fe2000fffe0ff */
[----:B---3--:R-:W-:-:S05]  /*24d0*/  LEA R8, P1, R10, R8, 0x1 ;  /* 0x000000080a087211 */ /* 0x008fca00078208ff */
[----:B------:R-:W-:Y:S01]  /*24e0*/  IMAD.U32 R23, RZ, RZ, UR4 ;  /* 0x00000004ff177e24 */ /* 0x000fe2000f8e00ff */
[----:B------:R-:W-:Y:S02]  /*24f0*/  IADD3 R24, P2, PT, R8, 0x10, RZ ;  /* 0x0000001008187810 */ /* 0x000fe40007f5e0ff */
[----:B------:R-:W-:-:S04]  /*2500*/  LEA.HI.X R9, R10, R9, R11, 0x1, P1 ;  /* 0x000000090a097211 */ /* 0x000fc800008f0c0b */
[----:B------:R-:W-:-:S07]  /*2510*/  IADD3.X R25, PT, PT, RZ, R9, RZ, P2, !PT ;  /* 0x00000009ff197210 */ /* 0x000fce00017fe4ff */
.L_x_82:
[----:B------:R-:W3:Y:S04]  /*2520*/  LDG.E.U16.CONSTANT R29, desc[UR6][R24.64+-0x10] ;  /* 0xfffff006181d7981 */ /* 0x000ee8000c1e9500 */
[----:B------:R-:W4:Y:S04]  /*2530*/  LDG.E.U16.CONSTANT R27, desc[UR6][R24.64+-0xe] ;  /* 0xfffff206181b7981 */ /* 0x000f28000c1e9500 */
[----:B------:R-:W5:Y:S04]  /*2540*/  LDG.E.U16.CONSTANT R26, desc[UR6][R24.64+-0xc] ;  /* 0xfffff406181a7981 */ /* 0x000f68000c1e9500 */
[----:B------:R-:W2:Y:S04]  /*2550*/  LDG.E.U16.CONSTANT R28, desc[UR6][R24.64+-0xa] ;  /* 0xfffff606181c7981 */ /* 0x000ea8000c1e9500 */
[----:B------:R-:W0:Y:S01]  /*2560*/  LDS.128 R8, [R23+-0x20] ;  /* 0xffffe00017087984 */ /* 0x000e220000000c00 */
[----:B---3--:R-:W-:-:S02]  /*2570*/  HADD2.F32 R29, -RZ, R29.H0_H0 ;  /* 0x2000001dff1d7230 */ /* 0x008fc40000004100 */
[----:B----4-:R-:W-:-:S03]  /*2580*/  HADD2.F32 R27, -RZ, R27.H0_H0 ;  /* 0x2000001bff1b7230 */ /* 0x010fc60000004100 */
[----:B0-----:R-:W-:Y:S02]  /*2590*/  FFMA R8, R8, R29, R21 ;  /* 0x0000001d08087223 */ /* 0x001fe40000000015 */
[----:B------:R-:W3:Y:S01]  /*25a0*/  LDG.E.U16.CONSTANT R21, desc[UR6][R24.64+-0x8] ;  /* 0xfffff80618157981 */ /* 0x000ee2000c1e9500 */
[----:B-----5:R-:W-:Y:S02]  /*25b0*/  HADD2.F32 R26, -RZ, R26.H0_H0 ;  /* 0x2000001aff1a7230 */ /* 0x020fe40000004100 */
[----:B------:R-:W-:Y:S02]  /*25c0*/  FFMA R9, R9, R27, R8 ;  /* 0x0000001b09097223 */ /* 0x000fe40000000008 */
[----:B------:R-:W4:Y:S02]  /*25d0*/  LDG.E.U16.CONSTANT R27, desc[UR6][R24.64+-0x4] ;  /* 0xfffffc06181b7981 */ /* 0x000f24000c1e9500 */
[----:B------:R-:W-:Y:S02]  /*25e0*/  FFMA R10, R10, R26, R9 ;  /* 0x0000001a0a0a7223 */ /* 0x000fe40000000009 */
[----:B------:R-:W5:Y:S01]  /*25f0*/  LDG.E.U16.CONSTANT R26, desc[UR6][R24.64+-0x6] ;  /* 0xfffffa06181a7981 */ /* 0x000f62000c1e9500 */
[----:B--2---:R-:W-:-:S05]  /*2600*/  HADD2.F32 R28, -RZ, R28.H0_H0 ;  /* 0x2000001cff1c7230 */ /* 0x004fca0000004100 */
[----:B------:R-:W-:Y:S02]  /*2610*/  FFMA R29, R11, R28, R10 ;  /* 0x0000001c0b1d7223 */ /* 0x000fe4000000000a */
[----:B------:R-:W2:Y:S04]  /*2620*/  LDG.E.U16.CONSTANT R28, desc[UR6][R24.64+-0x2] ;  /* 0xfffffe06181c7981 */ /* 0x000ea8000c1e9500 */
[----:B------:R-:W0:Y:S01]  /*2630*/  LDS.128 R8, [R23+-0x10] ;  /* 0xfffff00017087984 */ /* 0x000e220000000c00 */
[----:B---3--:R-:W-:-:S05]  /*2640*/  HADD2.F32 R21, -RZ, R21.H0_H0 ;  /* 0x20000015ff157230 */ /* 0x008fca0000004100 */
[----:B0-----:R-:W-:Y:S02]  /*2650*/  FFMA R8, R8, R21, R29 ;  /* 0x0000001508087223 */ /* 0x001fe4000000001d */
[----:B------:R-:W3:Y:S01]  /*2660*/  LDG.E.U16.CONSTANT R21, desc[UR6][R24.64] ;  /* 0x0000000618157981 */ /* 0x000ee2000c1e9500 */
[----:B-----5:R-:W-:Y:S02]  /*2670*/  HADD2.F32 R26, -RZ, R26.H0_H0 ;  /* 0x2000001aff1a7230 */ /* 0x020fe40000004100 */
[----:B----4-:R-:W-:-:S03]  /*2680*/  HADD2.F32 R27, -RZ, R27.H0_H0 ;  /* 0x2000001bff1b7230 */ /* 0x010fc60000004100 */
[----:B------:R-:W-:Y:S02]  /*2690*/  FFMA R9, R9, R26, R8 ;  /* 0x0000001a09097223 */ /* 0x000fe40000000008 */
[----:B------:R-:W4:Y:S02]  /*26a0*/  LDG.E.U16.CONSTANT R26, desc[UR6][R24.64+0x2] ;  /* 0x00000206181a7981 */ /* 0x000f24000c1e9500 */
[----:B------:R-:W-:Y:S02]  /*26b0*/  FFMA R10, R10, R27, R9 ;  /* 0x0000001b0a0a7223 */ /* 0x000fe40000000009 */
[----:B------:R-:W5:Y:S01]  /*26c0*/  LDG.E.U16.CONSTANT R27, desc[UR6][R24.64+0x4] ;  /* 0x00000406181b7981 */ /* 0x000f62000c1e9500 */
[----:B--2---:R-:W-:-:S05]  /*26d0*/  HADD2.F32 R28, -RZ, R28.H0_H0 ;  /* 0x2000001cff1c7230 */ /* 0x004fca0000004100 */
[----:B------:R-:W-:Y:S02]  /*26e0*/  FFMA R29, R11, R28, R10 ;  /* 0x0000001c0b1d7223 */ /* 0x000fe4000000000a */
[----:B------:R-:W2:Y:S04]  /*26f0*/  LDG.E.U16.CONSTANT R28, desc[UR6][R24.64+0x6] ;  /* 0x00000606181c7981 */ /* 0x000ea8000c1e9500 */
[----:B------:R-:W0:Y:S01]  /*2700*/  LDS.128 R8, [R23] ;  /* 0x0000000017087984 */ /* 0x000e220000000c00 */
[----:B---3--:R-:W-:-:S05]  /*2710*/  HADD2.F32 R21, -RZ, R21.H0_H0 ;  /* 0x20000015ff157230 */ /* 0x008fca0000004100 */
[----:B0-----:R-:W-:Y:S02]  /*2720*/  FFMA R8, R8, R21, R29 ;  /* 0x0000001508087223 */ /* 0x001fe4000000001d */
[----:B------:R-:W3:Y:S01]  /*2730*/  LDG.E.U16.CONSTANT R21, desc[UR6][R24.64+0x8] ;  /* 0x0000080618157981 */ /* 0x000ee2000c1e9500 */
[----:B----4-:R-:W-:Y:S02]  /*2740*/  HADD2.F32 R26, -RZ, R26.H0_H0 ;  /* 0x2000001aff1a7230 */ /* 0x010fe40000004100 */
[----:B-----5:R-:W-:-:S03]  /*2750*/  HADD2.F32 R27, -RZ, R27.H0_H0 ;  /* 0x2000001bff1b7230 */ /* 0x020fc60000004100 */
[----:B------:R-:W-:Y:S02]  /*2760*/  FFMA R9, R9, R26, R8 ;  /* 0x0000001a09097223 */ /* 0x000fe40000000008 */
[----:B------:R-:W4:Y:S02]  /*2770*/  LDG.E.U16.CONSTANT R26, desc[UR6][R24.64+0xc] ;  /* 0x00000c06181a7981 */ /* 0x000f24000c1e9500 */
[----:B------:R-:W-:Y:S02]  /*2780*/  FFMA R10, R10, R27, R9 ;  /* 0x0000001b0a0a7223 */ /* 0x000fe40000000009 */
[----:B------:R-:W5:Y:S01]  /*2790*/  LDG.E.U16.CONSTANT R27, desc[UR6][R24.64+0xa] ;  /* 0x00000a06181b7981 */ /* 0x000f62000c1e9500 */
[----:B--2---:R-:W-:-:S05]  /*27a0*/  HADD2.F32 R28, -RZ, R28.H0_H0 ;  /* 0x2000001cff1c7230 */ /* 0x004fca0000004100 */
[----:B------:R-:W-:Y:S02]  /*27b0*/  FFMA R29, R11, R28, R10 ;  /* 0x0000001c0b1d7223 */ /* 0x000fe4000000000a */
[----:B------:R0:W2:Y:S04]  /*27c0*/  LDG.E.U16.CONSTANT R28, desc[UR6][R24.64+0xe] ;  /* 0x00000e06181c7981 */ /* 0x0000a8000c1e9500 */
[----:B------:R1:W3:Y:S01]  /*27d0*/  LDS.128 R8, [R23+0x10] ;  /* 0x0000100017087984 */ /* 0x0002e20000000c00 */
[----:B------:R-:W-:-:S04]  /*27e0*/  IADD3 R22, PT, PT, R22, 0x10, RZ ;  /* 0x0000001016167810 */ /* 0x000fc80007ffe0ff */
[----:B------:R-:W-:Y:S02]  /*27f0*/  ISETP.NE.AND P1, PT, R22, RZ, PT ;  /* 0x000000ff1600720c */ /* 0x000fe40003f25270 */
[----:B0-----:R-:W-:Y:S02]  /*2800*/  IADD3 R24, P2, PT, R24, 0x20, RZ ;  /* 0x0000002018187810 */ /* 0x001fe40007f5e0ff */
[----:B-1----:R-:W-:-:S03]  /*2810*/  IADD3 R23, PT, PT, R23, 0x40, RZ ;  /* 0x0000004017177810 */ /* 0x002fc60007ffe0ff */
[----:B------:R-:W-:Y:S02]  /*2820*/  IMAD.X R25, RZ, RZ, R25, P2 ;  /* 0x000000ffff197224 */ /* 0x000fe400010e0619 */
[----:B---3--:R-:W-:-:S05]  /*2830*/  HADD2.F32 R21, -RZ, R21.H0_H0 ;  /* 0x20000015ff157230 */ /* 0x008fca0000004100 */
[----:B------:R-:W-:Y:S01]  /*2840*/  FFMA R8, R8, R21, R29 ;  /* 0x0000001508087223 */ /* 0x000fe2000000001d */
[----:B----4-:R-:W-:Y:S02]  /*2850*/  HADD2.F32 R26, -RZ, R26.H0_H0 ;  /* 0x2000001aff1a7230 */ /* 0x010fe40000004100 */
[----:B-----5:R-:W-:-:S05]  /*2860*/  HADD2.F32 R27, -RZ, R27.H0_H0 ;  /* 0x2000001bff1b7230 */ /* 0x020fca0000004100 */
[----:B------:R-:W-:Y:S01]  /*2870*/  FFMA R9, R9, R27, R8 ;  /* 0x0000001b09097223 */ /* 0x000fe20000000008 */
[----:B--2---:R-:W-:-:S03]  /*2880*/  HADD2.F32 R28, -RZ, R28.H0_H0 ;  /* 0x2000001cff1c7230 */ /* 0x004fc60000004100 */
[----:B------:R-:W-:-:S04]  /*2890*/  FFMA R10, R10, R26, R9 ;  /* 0x0000001a0a0a7223 */ /* 0x000fc80000000009 */
[----:B------:R-:W-:Y:S01]  /*28a0*/  FFMA R21, R11, R28, R10 ;  /* 0x0000001c0b157223 */ /* 0x000fe2000000000a */
[----:B------:R-:W-:Y:S06]  /*28b0*/  @P1 BRA `(.L_x_82) ;  /* 0xfffffffc00181947 */ /* 0x000fec000383ffff */
[----:B------:R-:W-:-:S07]  /*28c0*/  MOV R22, R14 ;  /* 0x0000000e00167202 */ /* 0x000fce0000000f00 */
.L_x_81:
[----:B------:R-:W-:-:S13]  /*28d0*/  ISETP.NE.AND P1, PT, R2, RZ, PT ;  /* 0x000000ff0200720c */ /* 0x000fda0003f25270 */
[----:B------:R-:W-:Y:S05]  /*28e0*/  @!P1 BRA `(.L_x_83) ;  /* 0x0000000400989947 */ /* 0x000fea0003800000 */
[----:B------:R-:W-:Y:S01]  /*28f0*/  VIADD R8, R2, 0xffffffff ;  /* 0xffffffff02087836 */ /* 0x000fe20000000000 */
[----:B------:R-:W-:-:S04]  /*2900*/  ISETP.NE.AND P1, PT, R3, RZ, PT ;  /* 0x000000ff0300720c */ /* 0x000fc80003f25270 */
[----:B------:R-:W-:-:S13]  /*2910*/  ISETP.GE.U32.AND P2, PT, R8, 0x7, PT ;  /* 0x000000070800780c */ /* 0x000fda0003f46070 */
[----:B------:R-:W-:Y:S05]  /*2920*/  @!P2 BRA `(.L_x_84) ;  /* 0x00000000009ca947 */ /* 0x000fea0003800000 */
[----:B------:R-:W0:Y:S01]  /*2930*/  LDC.64 R8, c[0x0][0x390] ;  /* 0x0000e400ff087b82 */ /* 0x000e220000000a00 */
[----:B------:R-:W-:-:S05]  /*2940*/  IMAD R11, R5, R12, RZ ;  /* 0x0000000c050b7224 */ /* 0x000fca00078e02ff */
        /* <DEDUP_REMOVED lines=15> */
[----:B0-----:R-:W-:Y:S02]  /*2a40*/  FFMA R28, R8, R27, R21 ;  /* 0x0000001b081c7223 */ /* 0x001fe40000000015 */
[----:B------:R-:W3:Y:S01]  /*2a50*/  LDG.E.U16.CONSTANT R8, desc[UR6][R24.64+0x6] ;  /* 0x0000060618087981 */ /* 0x000ee2000c1e9500 */
[----:B----4-:R-:W-:Y:S02]  /*2a60*/  HADD2.F32 R23, -RZ, R23.H0_H0 ;  /* 0x20000017ff177230 */ /* 0x010fe40000004100 */
[----:B-----5:R-:W-:Y:S01]  /*2a70*/  HADD2.F32 R26, -RZ, R26.H0_H0 ;  /* 0x2000001aff1a7230 */ /* 0x020fe20000004100 */
[----:B------:R-:W4:Y:S02]  /*2a80*/  LDG.E.U16.CONSTANT R21, desc[UR6][R24.64+0x8] ;  /* 0x0000080618157981 */ /* 0x000f24000c1e9500 */
[----:B------:R-:W-:Y:S02]  /*2a90*/  FFMA R9, R23, R9, R28 ;  /* 0x0000000917097223 */ /* 0x000fe4000000001c */
[----:B------:R-:W5:Y:S02]  /*2aa0*/  LDG.E.U16.CONSTANT R23, desc[UR6][R24.64+0xa] ;  /* 0x00000a0618177981 */ /* 0x000f64000c1e9500 */
[----:B------:R-:W-:-:S02]  /*2ab0*/  FFMA R10, R26, R10, R9 ;  /* 0x0000000a1a0a7223 */ /* 0x000fc40000000009 */
[----:B------:R-:W2:Y:S04]  /*2ac0*/  LDG.E.U16.CONSTANT R26, desc[UR6][R24.64+0xc] ;  /* 0x00000c06181a7981 */ /* 0x000ea8000c1e9500 */
[----:B------:R-:W2:Y:S01]  /*2ad0*/  LDG.E.U16.CONSTANT R27, desc[UR6][R24.64+0xe] ;  /* 0x00000e06181b7981 */ /* 0x000ea2000c1e9500 */
[----:B------:R-:W-:Y:S01]  /*2ae0*/  IADD3 R22, PT, PT, R22, 0x8, RZ ;  /* 0x0000000816167810 */ /* 0x000fe20007ffe0ff */
[----:B---3--:R-:W-:-:S05]  /*2af0*/  HADD2.F32 R9, -RZ, R8.H0_H0 ;  /* 0x20000008ff097230 */ /* 0x008fca0000004100 */
[----:B------:R-:W-:Y:S02]  /*2b00*/  FFMA R29, R9, R11, R10 ;  /* 0x0000000b091d7223 */ /* 0x000fe4000000000a */
[----:B------:R-:W0:Y:S01]  /*2b10*/  LDS.128 R8, [R20+0x10] ;  /* 0x0000100014087984 */ /* 0x000e220000000c00 */
[----:B----4-:R-:W-:Y:S02]  /*2b20*/  HADD2.F32 R21, -RZ, R21.H0_H0 ;  /* 0x20000015ff157230 */ /* 0x010fe40000004100 */
[----:B-----5:R-:W-:Y:S02]  /*2b30*/  HADD2.F32 R23, -RZ, R23.H0_H0 ;  /* 0x20000017ff177230 */ /* 0x020fe40000004100 */
[----:B--2---:R-:W-:Y:S02]  /*2b40*/  HADD2.F32 R26, -RZ, R26.H0_H0 ;  /* 0x2000001aff1a7230 */ /* 0x004fe40000004100 */
[----:B------:R-:W-:Y:S02]  /*2b50*/  HADD2.F32 R27, -RZ, R27.H0_H0 ;  /* 0x2000001bff1b7230 */ /* 0x000fe40000004100 */
[----:B0-----:R-:W-:-:S04]  /*2b60*/  FFMA R8, R8, R21, R29 ;  /* 0x0000001508087223 */ /* 0x001fc8000000001d */
[----:B------:R-:W-:-:S04]  /*2b70*/  FFMA R9, R23, R9, R8 ;  /* 0x0000000917097223 */ /* 0x000fc80000000008 */
[----:B------:R-:W-:-:S04]  /*2b80*/  FFMA R10, R26, R10, R9 ;  /* 0x0000000a1a0a7223 */ /* 0x000fc80000000009 */
[----:B------:R-:W-:-:S07]  /*2b90*/  FFMA R21, R27, R11, R10 ;  /* 0x0000000b1b157223 */ /* 0x000fce000000000a */
.L_x_84:
        /* <DEDUP_REMOVED lines=21> */
[C---:B------:R-:W-:Y:S02]  /*2cf0*/  LEA R8, R22.reuse, UR4, 0x2 ;  /* 0x0000000416087c11 */ /* 0x040fe4000f8e10ff */
[----:B------:R-:W-:-:S04]  /*2d00*/  IADD3 R22, PT, PT, R22, 0x4, RZ ;  /* 0x0000000416167810 */ /* 0x000fc80007ffe0ff */
[----:B------:R-:W0:Y:S01]  /*2d10*/  LDS.128 R8, [R8] ;  /* 0x0000000008087984 */ /* 0x000e220000000c00 */
[----:B---3--:R-:W-:Y:S02]  /*2d20*/  HADD2.F32 R26, -RZ, R26.H0_H0 ;  /* 0x2000001aff1a7230 */ /* 0x008fe40000004100 */
[----:B----4-:R-:W-:-:S03]  /*2d30*/  HADD2.F32 R27, -RZ, R27.H0_H0 ;  /* 0x2000001bff1b7230 */ /* 0x010fc60000004100 */
[----:B0-----:R-:W-:Y:S01]  /*2d40*/  FFMA R26, R8, R26, R21 ;  /* 0x0000001a081a7223 */ /* 0x001fe20000000015 */
[----:B-----5:R-:W-:-:S03]  /*2d50*/  HADD2.F32 R20, -RZ, R20.H0_H0 ;  /* 0x20000014ff147230 */ /* 0x020fc60000004100 */
[----:B------:R-:W-:Y:S01]  /*2d60*/  FFMA R9, R27, R9, R26 ;  /* 0x000000091b097223 */ /* 0x000fe2000000001a */
[----:B--2---:R-:W-:-:S03]  /*2d70*/  HADD2.F32 R23, -RZ, R23.H0_H0 ;  /* 0x20000017ff177230 */ /* 0x004fc60000004100 */
[----:B------:R-:W-:-:S04]  /*2d80*/  FFMA R10, R20, R10, R9 ;  /* 0x0000000a140a7223 */ /* 0x000fc80000000009 */
[----:B------:R-:W-:-:S07]  /*2d90*/  FFMA R21, R23, R11, R10 ;  /* 0x0000000b17157223 */ /* 0x000fce000000000a */
.L_x_85:
[----:B------:R-:W-:Y:S05]  /*2da0*/  @!P1 BRA `(.L_x_83) ;  /* 0x0000000000689947 */ /* 0x000fea0003800000 */
[----:B------:R-:W0:Y:S01]  /*2db0*/  LDC.64 R8, c[0x0][0x390] ;  /* 0x0000e400ff087b82 */ /* 0x000e220000000a00 */
[----:B------:R-:W-:Y:S01]  /*2dc0*/  IMAD R11, R5, R12, RZ ;  /* 0x0000000c050b7224 */ /* 0x000fe200078e02ff */
[----:B------:R-:W-:-:S04]  /*2dd0*/  SHF.R.S32.HI R10, RZ, 0x1f, R0 ;  /* 0x0000001fff0a7819 */ /* 0x000fc80000011400 */
[----:B------:R-:W-:-:S04]  /*2de0*/  IADD3 R23, P1, PT, R0, R11, RZ ;  /* 0x0000000b00177210 */ /* 0x000fc80007f3e0ff */
[----:B------:R-:W-:Y:S02]  /*2df0*/  LEA.HI.X.SX32 R11, R11, R10, 0x1, P1 ;  /* 0x0000000a0b0b7211 */ /* 0x000fe400008f0eff */
[----:B------:R-:W-:-:S05]  /*2e00*/  IADD3 R10, P1, PT, R22, R23, RZ ;  /* 0x00000017160a7210 */ /* 0x000fca0007f3e0ff */
[----:B------:R-:W-:Y:S01]  /*2e10*/  IMAD.X R11, RZ, RZ, R11, P1 ;  /* 0x000000ffff0b7224 */ /* 0x000fe200008e060b */
        /* <DEDUP_REMOVED lines=19> */
.L_x_83:
[----:B------:R-:W2:Y:S01]  /*2f50*/  LDCU UR4, c[0x0][0x3a0] ;  /* 0x00007400ff0477ac */ /* 0x000ea20008000800 */
[----:B------:R-:W-:Y:S01]  /*2f60*/  HFMA2 R8, -RZ, RZ, 0.96630859375, -0.0022525787353515625 ;  /* 0x3bbb989dff087431 */ /* 0x000fe200000001ff */
[----:B------:R-:W-:Y:S01]  /*2f70*/  MOV R9, 0x437c0000 ;  /* 0x437c000000097802 */ /* 0x000fe20000000f00 */
[----:B-1----:R-:W0:Y:S01]  /*2f80*/  MUFU.RCP R11, R16 ;  /* 0x00000010000b7308 */ /* 0x002e220000001000 */
[----:B------:R-:W-:Y:S01]  /*2f90*/  BSSY.RECONVERGENT B0, `(.L_x_86) ;  /* 0x0000013000007945 */ /* 0x000fe20003800200 */
[----:B--2---:R-:W-:-:S04]  /*2fa0*/  FFMA R21, R21, UR4, -R18 ;  /* 0x0000000415157c23 */ /* 0x004fc80008000812 */
[----:B------:R-:W-:-:S04]  /*2fb0*/  FFMA.SAT R8, R21, R8, 0.5 ;  /* 0x3f00000015087423 */ /* 0x000fc80000002008 */
[----:B------:R-:W-:-:S04]  /*2fc0*/  FFMA.RM R8, R8, R9, 12582913 ;  /* 0x4b40000108087423 */ /* 0x000fc80000004009 */
[C---:B------:R-:W-:Y:S01]  /*2fd0*/  FADD R10, R8.reuse, -12583039 ;  /* 0xcb40007f080a7421 */ /* 0x040fe20000000000 */
[----:B------:R-:W-:Y:S02]  /*2fe0*/  IMAD.SHL.U32 R9, R8, 0x800000, RZ ;  /* 0x0080000008097824 */ /* 0x000fe400078e00ff */
[----:B0-----:R-:W-:Y:S01]  /*2ff0*/  FFMA R8, -R16, R11, 1 ;  /* 0x3f80000010087423 */ /* 0x001fe2000000010b */
[----:B------:R-:W-:-:S03]  /*3000*/  FFMA R10, R21, 1.4426950216293334961, -R10 ;  /* 0x3fb8aa3b150a7823 */ /* 0x000fc6000000080a */
[----:B------:R-:W-:Y:S01]  /*3010*/  FFMA R8, R11, R8, R11 ;  /* 0x000000080b087223 */ /* 0x000fe2000000000b */
        /* <DEDUP_REMOVED lines=9> */
[----:B------:R-:W-:Y:S05]  /*30b0*/  CALL.REL.NOINC `($__internal_1_$__cuda_sm3x_div_rn_noftz_f32_slowpath) ;  /* 0x0000000000747944 */ /* 0x000fea0003c00000 */
.L_x_87:
[----:B------:R-:W-:Y:S05]  /*30c0*/  BSYNC.RECONVERGENT B0 ;  /* 0x0000000000007941 */ /* 0x000fea0003800200 */
.L_x_86:
[----:B------:R-:W0:Y:S01]  /*30d0*/  LDCU.64 UR4, c[0x0][0x398] ;  /* 0x00007300ff0477ac */ /* 0x000e220008000a00 */
[----:B------:R-:W-:Y:S01]  /*30e0*/  IMAD R9, R5, R12, RZ ;  /* 0x0000000c05097224 */ /* 0x000fe200078e02ff */
[----:B------:R-:W-:Y:S02]  /*30f0*/  SHF.R.S32.HI R22, RZ, 0x1f, R0 ;  /* 0x0000001fff167819 */ /* 0x000fe40000011400 */
[----:B------:R-:W-:Y:S02]  /*3100*/  SHF.R.S32.HI R10, RZ, 0x1f, R19 ;  /* 0x0000001fff0a7819 */ /* 0x000fe40000011413 */
[----:B------:R-:W-:-:S04]  /*3110*/  IADD3 R8, P1, PT, R0, R9, RZ ;  /* 0x0000000900087210 */ /* 0x000fc80007f3e0ff */
[----:B------:R-:W-:Y:S02]  /*3120*/  LEA.HI.X.SX32 R11, R9, R22, 0x1, P1 ;  /* 0x00000016090b7211 */ /* 0x000fe400008f0eff */
[----:B------:R-:W-:-:S04]  /*3130*/  IADD3 R9, P1, PT, R19, R8, RZ ;  /* 0x0000000813097210 */ /* 0x000fc80007f3e0ff */
[----:B------:R-:W-:Y:S02]  /*3140*/  IADD3.X R10, PT, PT, R10, R11, RZ, P1, !PT ;  /* 0x0000000b0a0a7210 */ /* 0x000fe40000ffe4ff */
[----:B0-----:R-:W-:-:S04]  /*3150*/  LEA R8, P1, R9, UR4, 0x1 ;  /* 0x0000000409087c11 */ /* 0x001fc8000f8208ff */
[----:B------:R-:W-:-:S05]  /*3160*/  LEA.HI.X R9, R9, UR5, R10, 0x1, P1 ;  /* 0x0000000509097c11 */ /* 0x000fca00088f0c0a */
[----:B------:R-:W2:Y:S01]  /*3170*/  LDG.E.U16.CONSTANT R8, desc[UR6][R8.64] ;  /* 0x0000000608087981 */ /* 0x000ea2000c1e9500 */
[C---:B------:R-:W-:Y:S02]  /*3180*/  ISETP.NE.AND P1, PT, R12.reuse, R17, PT ;  /* 0x000000110c00720c */ /* 0x040fe40003f25270 */
[----:B------:R-:W-:Y:S01]  /*3190*/  IADD3 R12, PT, PT, R12, 0x1, RZ ;  /* 0x000000010c0c7810 */ /* 0x000fe20007ffe0ff */
[----:B--2---:R-:W-:-:S05]  /*31a0*/  HADD2.F32 R10, -RZ, R8.H0_H0 ;  /* 0x20000008ff0a7230 */ /* 0x004fca0000004100 */
[----:B------:R-:W-:-:S05]  /*31b0*/  FFMA R13, R10, R20, R13 ;  /* 0x000000140a0d7223 */ /* 0x000fca000000000d */
[----:B------:R-:W-:Y:S05]  /*31c0*/  @P1 BRA `(.L_x_88) ;  /* 0xfffffff000841947 */ /* 0x000fea000383ffff */
.L_x_80:
[----:B------:R-:W0:Y:S01]  /*31d0*/  LDCU.64 UR4, c[0x0][0x380] ;  /* 0x00007000ff0477ac */ /* 0x000e220008000a00 */
[C---:B------:R-:W-:Y:S02]  /*31e0*/  IADD3 R9, P1, PT, R19.reuse, R7, RZ ;  /* 0x0000000713097210 */ /* 0x040fe40007f3e0ff */
[----:B------:R-:W-:Y:S02]  /*31f0*/  F2FP.F16.F32.PACK_AB R13, RZ, R13 ;  /* 0x0000000dff0d723e */ /* 0x000fe400000000ff */
[C---:B------:R-:W-:Y:S01]  /*3200*/  LEA.HI.X.SX32 R10, R19.reuse, R6, 0x1, P1 ;  /* 0x00000006130a7211 */ /* 0x040fe200008f0eff */
[----:B------:R-:W-:Y:S01]  /*3210*/  VIADD R19, R19, UR8 ;  /* 0x0000000813137c36 */ /* 0x000fe20008000000 */
[C---:B0-----:R-:W-:Y:S01]  /*3220*/  LEA R8, P1, R9.reuse, UR4, 0x1 ;  /* 0x0000000409087c11 */ /* 0x041fe2000f8208ff */
[----:B------:R-:W0:Y:S03]  /*3230*/  LDCU UR4, c[0x0][0x3b4] ;  /* 0x00007680ff0477ac */ /* 0x000e260008000800 */
[----:B------:R-:W-:-:S05]  /*3240*/  LEA.HI.X R9, R9, UR5, R10, 0x1, P1 ;  /* 0x0000000509097c11 */ /* 0x000fca00088f0c0a */
[----:B------:R3:W-:Y:S01]  /*3250*/  STG.E.U16 desc[UR6][R8.64], R13 ;  /* 0x0000000d08007986 */ /* 0x0007e2000c101506 */
[----:B0-----:R-:W-:-:S13]  /*3260*/  ISETP.GE.AND P1, PT, R19, UR4, PT ;  /* 0x0000000413007c0c */ /* 0x001fda000bf26270 */
[----:B---3--:R-:W-:Y:S05]  /*3270*/  @!P1 BRA `(.L_x_89) ;  /* 0xfffffff0004c9947 */ /* 0x008fea000383ffff */
[----:B------:R-:W-:Y:S05]  /*3280*/  EXIT ;  /* 0x000000000000794d */ /* 0x000fea0003800000 */
        .weak           $__internal_1_$__cuda_sm3x_div_rn_noftz_f32_slowpath
        .type           $__internal_1_$__cuda_sm3x_div_rn_noftz_f32_slowpath,@function
        .size           $__internal_1_$__cuda_sm3x_div_rn_noftz_f32_slowpath,(.L_x_154 - $__internal_1_$__cuda_sm3x_div_rn_noftz_f32_slowpath)
$__internal_1_$__cuda_sm3x_div_rn_noftz_f32_slowpath:
[----:B------:R-:W-:Y:S01]  /*3290*/  SHF.R.U32.HI R10, RZ, 0x17, R16 ;  /* 0x00000017ff0a7819 */ /* 0x000fe20000011610 */
[----:B------:R-:W-:Y:S01]  /*32a0*/  BSSY.RECONVERGENT B1, `(.L_x_90) ;  /* 0x0000064000017945 */ /* 0x000fe20003800200 */
[--C-:B------:R-:W-:Y:S01]  /*32b0*/  SHF.R.U32.HI R21, RZ, 0x17, R9.reuse ;  /* 0x00000017ff157819 */ /* 0x100fe20000011609 */
[----:B------:R-:W-:Y:S01]  /*32c0*/  IMAD.MOV.U32 R8, RZ, RZ, R9 ;  /* 0x000000ffff087224 */ /* 0x000fe200078e0009 */
[----:B------:R-:W-:Y:S02]  /*32d0*/  LOP3.LUT R10, R10, 0xff, RZ, 0xc0, !PT ;  /* 0x000000ff0a0a7812 */ /* 0x000fe400078ec0ff */
[----:B------:R-:W-:Y:S02]  /*32e0*/  LOP3.LUT R21, R21, 0xff, RZ, 0xc0, !PT ;  /* 0x000000ff15157812 */ /* 0x000fe400078ec0ff */
[----:B------:R-:W-:Y:S02]  /*32f0*/  IADD3 R22, PT, PT, R10, -0x1, RZ ;  /* 0xffffffff0a167810 */ /* 0x000fe40007ffe0ff */
[----:B------:R-:W-:-:S02]  /*3300*/  IADD3 R24, PT, PT, R21, -0x1, RZ ;  /* 0xffffffff15187810 */ /* 0x000fc40007ffe0ff */
[----:B------:R-:W-:Y:S02]  /*3310*/  ISETP.GT.U32.AND P1, PT, R22, 0xfd, PT ;  /* 0x000000fd1600780c */ /* 0x000fe40003f24070 */
[----:B------:R-:W-:Y:S02]  /*3320*/  MOV R23, R16 ;  /* 0x0000001000177202 */ /* 0x000fe40000000f00 */
[----:B------:R-:W-:-:S13]  /*3330*/  ISETP.GT.U32.OR P1, PT, R24, 0xfd, P1 ;  /* 0x000000fd1800780c */ /* 0x000fda0000f24470 */
[----:B------:R-:W-:Y:S01]  /*3340*/  @!P1 MOV R20, RZ ;  /* 0x000000ff00149202 */ /* 0x000fe20000000f00 */
        /* <DEDUP_REMOVED lines=19> */
[----:B------:R-:W-:Y:S01]  /*3480*/  @P1 IMAD.MOV.U32 R20, RZ, RZ, RZ ;  /* 0x000000ffff141224 */ /* 0x000fe200078e00ff */
[----:B------:R-:W-:Y:S01]  /*3490*/  @!P1 MOV R20, 0xffffffc0 ;  /* 0xffffffc000149802 */ /* 0x000fe20000000f00 */
[----:B------:R-:W-:Y:S01]  /*34a0*/  @!P1 FFMA R8, R9, 1.84467440737095516160e+19, RZ ;  /* 0x5f80000009089823 */ /* 0x000fe200000000ff */
[----:B------:R-:W-:Y:S02]  /*34b0*/  @!P2 FFMA R23, R16, 1.84467440737095516160e+19, RZ ;  /* 0x5f8000001017a823 */ /* 0x000fe400000000ff */
[----:B------:R-:W-:-:S07]  /*34c0*/  @!P2 IADD3 R20, PT, PT, R20, 0x40, RZ ;  /* 0x000000401414a810 */ /* 0x000fce0007ffe0ff */
.L_x_91:
        /* <DEDUP_REMOVED lines=13> */
[----:B------:R-:W-:Y:S01]  /*35a0*/  FFMA R23, R23, R22, R8 ;  /* 0x0000001617177223 */ /* 0x000fe20000000008 */
[----:B------:R-:W-:-:S03]  /*35b0*/  IADD3 R25, PT, PT, R25, R20, RZ ;  /* 0x0000001419197210 */ /* 0x000fc60007ffe0ff */
[----:B------:R-:W-:-:S05]  /*35c0*/  FFMA R8, R21, R23, R22 ;  /* 0x0000001715087223 */ /* 0x000fca0000000016 */
[----:B------:R-:W-:-:S04]  /*35d0*/  SHF.R.U32.HI R9, RZ, 0x17, R8 ;  /* 0x00000017ff097819 */ /* 0x000fc80000011608 */
[----:B------:R-:W-:-:S05]  /*35e0*/  LOP3.LUT R9, R9, 0xff, RZ, 0xc0, !PT ;  /* 0x000000ff09097812 */ /* 0x000fca00078ec0ff */
[----:B------:R-:W-:-:S05]  /*35f0*/  IMAD.IADD R20, R9, 0x1, R25 ;  /* 0x0000000109147824 */ /* 0x000fca00078e0219 */
[----:B------:R-:W-:-:S04]  /*3600*/  IADD3 R9, PT, PT, R20, -0x1, RZ ;  /* 0xffffffff14097810 */ /* 0x000fc80007ffe0ff */
        /* <DEDUP_REMOVED lines=31> */
.L_x_98:
[----:B------:R-:W-:-:S04]  /*3800*/  LOP3.LUT R8, R8, 0x80000000, RZ, 0xc0, !PT ;  /* 0x8000000008087812 */ /* 0x000fc800078ec0ff */
[----:B------:R-:W-:Y:S01]  /*3810*/  LOP3.LUT R8, R8, 0x7f800000, RZ, 0xfc, !PT ;  /* 0x7f80000008087812 */ /* 0x000fe200078efcff */
[----:B------:R-:W-:Y:S06]  /*3820*/  BRA `(.L_x_99) ;  /* 0x0000000000047947 */ /* 0x000fec0003800000 */
.L_x_97:
[----:B------:R-:W-:-:S07]  /*3830*/  LEA R8, R25, R8, 0x17 ;  /* 0x0000000819087211 */ /* 0x000fce00078eb8ff */
.L_x_99:
[----:B------:R-:W-:Y:S05]  /*3840*/  BSYNC.RECONVERGENT B2 ;  /* 0x0000000000027941 */ /* 0x000fea0003800200 */
.L_x_96:
[----:B------:R-:W-:Y:S05]  /*3850*/  BRA `(.L_x_100) ;  /* 0x0000000000207947 */ /* 0x000fea0003800000 */
.L_x_95:
[----:B------:R-:W-:-:S04]  /*3860*/  LOP3.LUT R8, R23, 0x80000000, R8, 0x48, !PT ;  /* 0x8000000017087812 */ /* 0x000fc800078e4808 */
[----:B------:R-:W-:Y:S01]  /*3870*/  LOP3.LUT R8, R8, 0x7f800000, RZ, 0xfc, !PT ;  /* 0x7f80000008087812 */ /* 0x000fe200078efcff */
[----:B------:R-:W-:Y:S06]  /*3880*/  BRA `(.L_x_100) ;  /* 0x0000000000147947 */ /* 0x000fec0003800000 */
.L_x_94:
[----:B------:R-:W-:Y:S01]  /*3890*/  LOP3.LUT R8, R23, 0x80000000, R8, 0x48, !PT ;  /* 0x8000000017087812 */ /* 0x000fe200078e4808 */
[----:B------:R-:W-:Y:S06]  /*38a0*/  BRA `(.L_x_100) ;  /* 0x00000000000c7947 */ /* 0x000fec0003800000 */
.L_x_93:
[----:B------:R-:W0:Y:S01]  /*38b0*/  MUFU.RSQ R8, -QNAN ;  /* 0xffc0000000087908 */ /* 0x000e220000001400 */
[----:B------:R-:W-:Y:S05]  /*38c0*/  BRA `(.L_x_100) ;  /* 0x0000000000047947 */ /* 0x000fea0003800000 */
.L_x_92:
[----:B------:R-:W-:-:S07]  /*38d0*/  FADD.FTZ R8, R9, R16 ;  /* 0x0000001009087221 */ /* 0x000fce0000010000 */
.L_x_100:
[----:B------:R-:W-:Y:S05]  /*38e0*/  BSYNC.RECONVERGENT B1 ;  /* 0x0000000000017941 */ /* 0x000fea0003800200 */
.L_x_90:
[----:B------:R-:W-:Y:S02]  /*38f0*/  HFMA2 R9, -RZ, RZ, 0, 0 ;  /* 0x00000000ff097431 */ /* 0x000fe400000001ff */
[----:B0-----:R-:W-:Y:S01]  /*3900*/  IMAD.MOV.U32 R20, RZ, RZ, R8 ;  /* 0x000000ffff147224 */ /* 0x001fe200078e0008 */
[----:B------:R-:W-:-:S04]  /*3910*/  MOV R8, R11 ;  /* 0x0000000b00087202 */ /* 0x000fc80000000f00 */
[----:B------:R-:W-:Y:S05]  /*3920*/  RET.REL.NODEC R8 `(fused_prefill_attention_f16) ;  /* 0xffffffc408b47950 */ /* 0x000fea0003c3ffff */
.L_x_101:
        /* <DEDUP_REMOVED lines=13> */
.L_x_154:


//--------------------- .text.fused_prefill_attention_f32 --------------------------
	.section	.text.fused_prefill_attention_f32,"ax",@progbits
	.align	128
        .global         fused_prefill_attention_f32
        .type           fused_prefill_attention_f32,@function
        .size           fused_prefill_attention_f32,(.L_x_155 - fused_prefill_attention_f32)
        .other          fused_prefill_attention_f32,@"STO_CUDA_ENTRY STV_DEFAULT"
fused_prefill_attention_f32:
.text.fused_prefill_attention_f32:
        /* <DEDUP_REMOVED lines=21> */
[----:B0-----:R-:W-:Y:S02]  /*0150*/  IMAD.MOV.U32 R4, RZ, RZ, RZ ;  /* 0x000000ffff047224 */ /* 0x001fe400078e00ff */
[----:B----4-:R-:W-:-:S04]  /*0160*/  IMAD.MOV R7, RZ, RZ, -R5 ;  /* 0x000000ffff077224 */ /* 0x010fc800078e0a05 */
[----:B------:R-:W-:-:S04]  /*0170*/  IMAD R7, R7, R8, RZ ;  /* 0x0000000807077224 */ /* 0x000fc800078e02ff */
[----:B------:R-:W-:Y:S01]  /*0180*/  IMAD.HI.U32 R0, R5, R7, R4 ;  /* 0x0000000705007227 */ /* 0x000fe200078e0004 */
[----:B------:R-:W-:-:S03]  /*0190*/  MOV R5, R6 ;  /* 0x0000000600057202 */ /* 0x000fc60000000f00 */
[----:B------:R-:W-:Y:S02]  /*01a0*/  IMAD R7, R3, UR5, RZ ;  /* 0x0000000503077c24 */ /* 0x000fe4000f8e02ff */
[----:B------:R-:W-:-:S04]  /*01b0*/  IMAD.HI.U32 R0, R0, R5, RZ ;  /* 0x0000000500007227 */ /* 0x000fc800078e00ff */
[----:B------:R-:W-:-:S04]  /*01c0*/  IMAD.MOV R4, RZ, RZ, -R0 ;  /* 0x000000ffff047224 */ /* 0x000fc800078e0a00 */
[C---:B------:R-:W-:Y:S02]  /*01d0*/  IMAD R5, R8.reuse, R4, R5 ;  /* 0x0000000408057224 */ /* 0x040fe400078e0205 */
[----:B--2---:R-:W-:Y:S01]  /*01e0*/  IMAD.U32 R4, RZ, RZ, UR6 ;  /* 0x00000006ff047e24 */ /* 0x004fe2000f8e00ff */
[----:B------:R-:W0:Y:S02]  /*01f0*/  LDCU.64 UR6, c[0x0][0x358] ;  /* 0x00006b00ff0677ac */ /* 0x000e240008000a00 */
[----:B------:R-:W-:Y:S01]  /*0200*/  ISETP.GT.U32.AND P2, PT, R8, R5, PT ;  /* 0x000000050800720c */ /* 0x000fe20003f44070 */
[----:B------:R-:W-:Y:S01]  /*0210*/  IMAD R9, R4, UR4, RZ ;  /* 0x0000000404097c24 */ /* 0x000fe2000f8e02ff */
[-C--:B-1----:R-:W-:Y:S01]  /*0220*/  ISETP.GE.AND P3, PT, R23, R4.reuse, PT ;  /* 0x000000041700720c */ /* 0x082fe20003f66270 */
[----:B------:R-:W-:-:S05]  /*0230*/  IMAD R6, R7, R4, RZ ;  /* 0x0000000407067224 */ /* 0x000fca00078e02ff */
[----:B------:R-:W-:-:S05]  /*0240*/  IADD3 R7, P4, PT, R6, R9, RZ ;  /* 0x0000000906077210 */ /* 0x000fca0007f9e0ff */
[----:B------:R-:W-:-:S04]  /*0250*/  @!P2 IADD3 R5, PT, PT, R5, -R8, RZ ;  /* 0x800000080505a210 */ /* 0x000fc80007ffe0ff */
[----:B------:R-:W-:Y:S02]  /*0260*/  ISETP.GE.U32.AND P0, PT, R5, R8, PT ;  /* 0x000000080500720c */ /* 0x000fe40003f06070 */
[----:B------:R-:W-:-:S04]  /*0270*/  SHF.R.S32.HI R5, RZ, 0x1f, R9 ;  /* 0x0000001fff057819 */ /* 0x000fc80000011409 */
[----:B------:R-:W-:Y:S01]  /*0280*/  LEA.HI.X.SX32 R6, R6, R5, 0x1, P4 ;  /* 0x0000000506067211 */ /* 0x000fe200020f0eff */
[----:B0--3--:R-:W-:Y:S06]  /*0290*/  @P3 BRA `(.L_x_103) ;  /* 0x00000000003c3947 */ /* 0x009fec0003800000 */
[----:B------:R-:W0:Y:S01]  /*02a0*/  S2R R9, SR_CgaCtaId ;  /* 0x0000000000097919 */ /* 0x000e220000008800 */
[----:B------:R-:W1:Y:S01]  /*02b0*/  LDC R12, c[0x0][0x360] ;  /* 0x0000d800ff0c7b82 */ /* 0x000e620000000800 */
[----:B------:R-:W-:Y:S01]  /*02c0*/  MOV R8, 0x400 ;  /* 0x0000040000087802 */ /* 0x000fe20000000f00 */
[----:B------:R-:W-:-:S03]  /*02d0*/  IMAD.MOV.U32 R5, RZ, RZ, R23 ;  /* 0x000000ffff057224 */ /* 0x000fc600078e0017 */
[----:B0-----:R-:W-:-:S07]  /*02e0*/  LEA R10, R9, R8, 0x18 ;  /* 0x00000008090a7211 */ /* 0x001fce00078ec0ff */
.L_x_104:
[----:B------:R-:W-:-:S04]  /*02f0*/  IADD3 R9, P3, PT, R5, R7, RZ ;  /* 0x0000000705097210 */ /* 0x000fc80007f7e0ff */
[----:B------:R-:W-:Y:S02]  /*0300*/  LEA.HI.X.SX32 R14, R5, R6, 0x1, P3 ;  /* 0x00000006050e7211 */ /* 0x000fe400018f0eff */
[----:B0-----:R-:W-:-:S04]  /*0310*/  LEA R8, P3, R9, UR8, 0x2 ;  /* 0x0000000809087c11 */ /* 0x001fc8000f8610ff */
[----:B------:R-:W-:-:S05]  /*0320*/  LEA.HI.X R9, R9, UR9, R14, 0x2, P3 ;  /* 0x0000000909097c11 */ /* 0x000fca00098f140e */
[----:B------:R-:W2:Y:S01]  /*0330*/  LDG.E.CONSTANT R8, desc[UR6][R8.64] ;  /* 0x0000000608087981 */ /* 0x000ea2000c1e9900 */
[----:B------:R-:W-:Y:S01]  /*0340*/  LEA R11, R5, R10, 0x2 ;  /* 0x0000000a050b7211 */ /* 0x000fe200078e10ff */
[----:B-1----:R-:W-:-:S05]  /*0350*/  IMAD.IADD R5, R12, 0x1, R5 ;  /* 0x000000010c057824 */ /* 0x002fca00078e0205 */
[----:B------:R-:W-:Y:S01]  /*0360*/  ISETP.GE.AND P3, PT, R5, R4, PT ;  /* 0x000000040500720c */ /* 0x000fe20003f66270 */
[----:B--2---:R0:W-:-:S12]  /*0370*/  STS [R11], R8 ;  /* 0x000000080b007388 */ /* 0x0041d80000000800 */
[----:B------:R-:W-:Y:S05]  /*0380*/  @!P3 BRA `(.L_x_104) ;  /* 0xfffffffc00d8b947 */ /* 0x000fea000383ffff */
.L_x_103:
[----:B------:R-:W-:Y:S05]  /*0390*/  BSYNC.RECONVERGENT B0 ;  /* 0x0000000000007941 */ /* 0x000fea0003800200 */
.L_x_102:
[----:B------:R-:W-:Y:S01]  /*03a0*/  @!P2 VIADD R0, R0, 0x1 ;  /* 0x000000010000a836 */ /* 0x000fe20000000000 */
[----:B------:R-:W-:Y:S01]  /*03b0*/  BAR.SYNC.DEFER_BLOCKING 0x0 ;  /* 0x0000000000007b1d */ /* 0x000fe20000010000 */
[----:B------:R-:W-:Y:S01]  /*03c0*/  ISETP.NE.AND P2, PT, R3, RZ, PT ;  /* 0x000000ff0300720c */ /* 0x000fe20003f45270 */
[----:B------:R-:W-:Y:S02]  /*03d0*/  IMAD.MOV.U32 R18, RZ, RZ, -0x800000 ;  /* 0xff800000ff127424 */ /* 0x000fe400078e00ff */
[----:B------:R-:W-:Y:S02]  /*03e0*/  @P0 IADD3 R0, PT, PT, R0, 0x1, RZ ;  /* 0x0000000100000810 */ /* 0x000fe40007ffe0ff */
[C---:B------:R-:W-:Y:S01]  /*03f0*/  ISETP.GE.AND P0, PT, R23.reuse, UR10, PT ;  /* 0x0000000a17007c0c */ /* 0x040fe2000bf06270 */
[----:B------:R-:W1:Y:S01]  /*0400*/  LDCU.64 UR8, c[0x0][0x390] ;  /* 0x00007200ff0877ac */ /* 0x000e620008000a00 */
[----:B------:R-:W-:Y:S01]  /*0410*/  BSSY.RECONVERGENT B0, `(.L_x_105) ;  /* 0x00000bd000007945 */ /* 0x000fe20003800200 */
[----:B------:R-:W-:Y:S01]  /*0420*/  @!P1 IMAD.MOV R0, RZ, RZ, -R0 ;  /* 0x000000ffff009224 */ /* 0x000fe200078e0a00 */
[----:B------:R-:W-:-:S04]  /*0430*/  ISETP.LE.AND P0, PT, R23, R2, !P0 ;  /* 0x000000021700720c */ /* 0x000fc80004703270 */
[----:B------:R-:W-:-:S09]  /*0440*/  @!P2 LOP3.LUT R0, RZ, R3, RZ, 0x33, !PT ;  /* 0x00000003ff00a212 */ /* 0x000fd200078e33ff */
[----:B------:R-:W-:Y:S05]  /*0450*/  @!P0 BRA `(.L_x_106) ;  /* 0x0000000800e08947 */ /* 0x000fea0003800000 */
[----:B------:R-:W2:Y:S01]  /*0460*/  LDC R5, c[0x0][0x360] ;  /* 0x0000d800ff057b82 */ /* 0x000ea20000000800 */
[----:B------:R-:W-:-:S13]  /*0470*/  ISETP.GT.AND P1, PT, R4, RZ, PT ;  /* 0x000000ff0400720c */ /* 0x000fda0003f24270 */
[----:B------:R-:W-:Y:S05]  /*0480*/  @P1 BRA `(.L_x_107) ;  /* 0x0000000000301947 */ /* 0x000fea0003800000 */
[----:B------:R-:W3:Y:S01]  /*0490*/  LDCU UR4, c[0x0][0x3a0] ;  /* 0x00007400ff0477ac */ /* 0x000ee20008000800 */
[----:B------:R-:W-:Y:S01]  /*04a0*/  BSSY.RECONVERGENT B1, `(.L_x_108) ;  /* 0x0000009000017945 */ /* 0x000fe20003800200 */
[----:B------:R-:W-:Y:S01]  /*04b0*/  MOV R18, 0xff800000 ;  /* 0xff80000000127802 */ /* 0x000fe20000000f00 */
[----:B0-----:R-:W-:Y:S02]  /*04c0*/  IMAD.MOV.U32 R8, RZ, RZ, R23 ;  /* 0x000000ffff087224 */ /* 0x001fe400078e0017 */
[----:B---3--:R-:W-:-:S07]  /*04d0*/  FMUL R3, RZ, UR4 ;  /* 0x00000004ff037c20 */ /* 0x008fce0008400000 */
.L_x_109:
[----:B--2---:R-:W-:Y:S01]  /*04e0*/  IMAD.IADD R8, R5, 0x1, R8 ;  /* 0x0000000105087824 */ /* 0x004fe200078e0208 */
[----:B------:R-:W-:-:S04]  /*04f0*/  FMNMX R18, R3, R18, !PT ;  /* 0x0000001203127209 */ /* 0x000fc80007800000 */
[C---:B------:R-:W-:Y:S02]  /*0500*/  ISETP.GE.AND P1, PT, R8.reuse, UR10, PT ;  /* 0x0000000a08007c0c */ /* 0x040fe4000bf26270 */
[----:B------:R-:W-:-:S13]  /*0510*/  ISETP.LE.AND P2, PT, R8, R2, PT ;  /* 0x000000020800720c */ /* 0x000fda0003f43270 */
[----:B------:R-:W-:Y:S05]  /*0520*/  @!P1 BRA P2, `(.L_x_109) ;  /* 0xfffffffc00ec9947 */ /* 0x000fea000103ffff */
[----:B-1----:R-:W-:Y:S05]  /*0530*/  BSYNC.RECONVERGENT B1 ;  /* 0x0000000000017941 */ /* 0x002fea0003800200 */
.L_x_108:
[----:B------:R-:W-:Y:S05]  /*0540*/  BRA `(.L_x_106) ;  /* 0x0000000800a47947 */ /* 0x000fea0003800000 */
.L_x_107:
[-C--:B------:R-:W-:Y:S01]  /*0550*/  IMAD R13, R13, R4.reuse, RZ ;  /* 0x000000040d0d7224 */ /* 0x080fe200078e02ff */
[----:B------:R-:W-:Y:S01]  /*0560*/  LOP3.LUT R17, R4, 0xf, RZ, 0xc0, !PT ;  /* 0x0000000f04117812 */ /* 0x000fe200078ec0ff */
[----:B------:R-:W-:Y:S01]  /*0570*/  IMAD R3, R0, R4, RZ ;  /* 0x0000000400037224 */ /* 0x000fe200078e02ff */
[C---:B------:R-:W-:Y:S01]  /*0580*/  LOP3.LUT R16, R4.reuse, 0x7, RZ, 0xc0, !PT ;  /* 0x0000000704107812 */ /* 0x040fe200078ec0ff */
[----:B------:R-:W-:Y:S01]  /*0590*/  IMAD.MOV.U32 R12, RZ, RZ, R23 ;  /* 0x000000ffff0c7224 */ /* 0x000fe200078e0017 */
[C---:B------:R-:W-:Y:S02]  /*05a0*/  LOP3.LUT R15, R4.reuse, 0x7ffffff0, RZ, 0xc0, !PT ;  /* 0x7ffffff0040f7812 */ /* 0x040fe400078ec0ff */
[----:B------:R-:W-:Y:S02]  /*05b0*/  LOP3.LUT R14, R4, 0x3, RZ, 0xc0, !PT ;  /* 0x00000003040e7812 */ /* 0x000fe400078ec0ff */
[----:B------:R-:W-:-:S07]  /*05c0*/  MOV R18, 0xff800000 ;  /* 0xff80000000127802 */ /* 0x000fce0000000f00 */
.L_x_115:
[----:B------:R-:W3:Y:S01]  /*05d0*/  LDCU UR4, c[0x0][0x3b4] ;  /* 0x00007680ff0477ac */ /* 0x000ee20008000800 */
[----:B0-----:R-:W-:Y:S02]  /*05e0*/  IMAD R8, R13, R12, RZ ;  /* 0x0000000c0d087224 */ /* 0x001fe400078e02ff */
[----:B------:R-:W-:Y:S01]  /*05f0*/  HFMA2 R25, -RZ, RZ, 0, 0 ;  /* 0x00000000ff197431 */ /* 0x000fe200000001ff */
[----:B------:R-:W-:Y:S01]  /*0600*/  SHF.R.S32.HI R20, RZ, 0x1f, R3 ;  /* 0x0000001fff147819 */ /* 0x000fe20000011403 */
[----:B------:R-:W-:Y:S02]  /*0610*/  IMAD.MOV.U32 R22, RZ, RZ, RZ ;  /* 0x000000ffff167224 */ /* 0x000fe400078e00ff */
[----:B------:R-:W-:Y:S02]  /*0620*/  IMAD.IADD R19, R3, 0x1, R8 ;  /* 0x0000000103137824 */ /* 0x000fe400078e0208 */
[----:B---3--:R-:W-:-:S05]  /*0630*/  IMAD.U32 R4, RZ, RZ, UR4 ;  /* 0x00000004ff047e24 */ /* 0x008fca000f8e00ff */
[----:B------:R-:W-:-:S13]  /*0640*/  ISETP.GE.U32.AND P1, PT, R4, 0x10, PT ;  /* 0x000000100400780c */ /* 0x000fda0003f26070 */
[----:B------:R-:W-:Y:S05]  /*0650*/  @!P1 BRA `(.L_x_110) ;  /* 0x0000000000d89947 */ /* 0x000fea0003800000 */
[----:B------:R-:W0:Y:S01]  /*0660*/  S2R R8, SR_CgaCtaId ;  /* 0x0000000000087919 */ /* 0x000e220000008800 */
[----:B------:R-:W-:Y:S01]  /*0670*/  MOV R21, 0x400 ;  /* 0x0000040000157802 */ /* 0x000fe20000000f00 */
[----:B------:R-:W-:Y:S01]  /*0680*/  IMAD.MOV.U32 R22, RZ, RZ, RZ ;  /* 0x000000ffff167224 */ /* 0x000fe200078e00ff */
[----:B------:R-:W-:Y:S02]  /*0690*/  MOV R25, RZ ;  /* 0x000000ff00197202 */ /* 0x000fe40000000f00 */
[----:B0-----:R-:W-:-:S07]  /*06a0*/  LEA R21, R8, R21, 0x18 ;  /* 0x0000001508157211 */ /* 0x001fce00078ec0ff */
.L_x_111:
[----:B------:R-:W-:Y:S01]  /*06b0*/  IMAD R9, R13, R12, RZ ;  /* 0x0000000c0d097224 */ /* 0x000fe200078e02ff */
[----:B------:R-:W-:-:S04]  /*06c0*/  IADD3 R8, P1, PT, R22, R19, RZ ;  /* 0x0000001316087210 */ /* 0x000fc80007f3e0ff */
[----:B------:R-:W-:-:S04]  /*06d0*/  IADD3 RZ, P2, PT, R3, R9, RZ ;  /* 0x0000000903ff7210 */ /* 0x000fc80007f5e0ff */
[----:B------:R-:W-:Y:S02]  /*06e0*/  LEA.HI.X.SX32 R9, R9, R20, 0x1, P2 ;  /* 0x0000001409097211 */ /* 0x000fe400010f0eff */
[----:B-1----:R-:W-:-:S03]  /*06f0*/  LEA R26, P2, R8, UR8, 0x2 ;  /* 0x00000008081a7c11 */ /* 0x002fc6000f8410ff */
[----:B------:R-:W-:-:S05]  /*0700*/  IMAD.X R9, RZ, RZ, R9, P1 ;  /* 0x000000ffff097224 */ /* 0x000fca00008e0609 */
[----:B------:R-:W-:-:S05]  /*0710*/  LEA.HI.X R27, R8, UR9, R9, 0x2, P2 ;  /* 0x00000009081b7c11 */ /* 0x000fca00090f1409 */
[----:B------:R-:W3:Y:S01]  /*0720*/  LDG.E.CONSTANT R24, desc[UR6][R26.64] ;  /* 0x000000061a187981 */ /* 0x000ee2000c1e9900 */
[----:B------:R-:W-:-:S03]  /*0730*/  LEA R28, R22, R21, 0x2 ;  /* 0x00000015161c7211 */ /* 0x000fc600078e10ff */
[----:B------:R-:W4:Y:S04]  /*0740*/  LDG.E.CONSTANT R29, desc[UR6][R26.64+0x8] ;  /* 0x000008061a1d7981 */ /* 0x000f28000c1e9900 */
[----:B------:R0:W3:Y:S04]  /*0750*/  LDS.128 R8, [R28] ;  /* 0x000000001c087984 */ /* 0x0000e80000000c00 */
[----:B0-----:R-:W5:Y:S01]  /*0760*/  LDG.E.CONSTANT R28, desc[UR6][R26.64+0x4] ;  /* 0x000004061a1c7981 */ /* 0x001f62000c1e9900 */
[----:B---3--:R-:W-:-:S03]  /*0770*/  FFMA R24, R8, R24, R25 ;  /* 0x0000001808187223 */ /* 0x008fc60000000019 */
[----:B------:R-:W3:Y:S04]  /*0780*/  LDG.E.CONSTANT R8, desc[UR6][R26.64+0xc] ;  /* 0x00000c061a087981 */ /* 0x000ee8000c1e9900 */
[----:B------:R-:W2:Y:S01]  /*0790*/  LDG.E.CONSTANT R25, desc[UR6][R26.64+0x10] ;  /* 0x000010061a197981 */ /* 0x000ea2000c1e9900 */
[----:B-----5:R-:W-:Y:S01]  /*07a0*/  FFMA R9, R9, R28, R24 ;  /* 0x0000001c09097223 */ /* 0x020fe20000000018 */
[----:B------:R-:W-:Y:S02]  /*07b0*/  IMAD R24, R22, 0x4, R21 ;  /* 0x0000000416187824 */ /* 0x000fe400078e0215 */
[----:B------:R-:W5:Y:S01]  /*07c0*/  LDG.E.CONSTANT R28, desc[UR6][R26.64+0x1c] ;  /* 0x00001c061a1c7981 */ /* 0x000f62000c1e9900 */
[----:B----4-:R-:W-:-:S04]  /*07d0*/  FFMA R10, R10, R29, R9 ;  /* 0x0000001d0a0a7223 */ /* 0x010fc80000000009 */
[----:B---3--:R-:W-:Y:S02]  /*07e0*/  FFMA R29, R11, R8, R10 ;  /* 0x000000080b1d7223 */ /* 0x008fe4000000000a */
[----:B------:R-:W2:Y:S02]  /*07f0*/  LDS.128 R8, [R24+0x10] ;  /* 0x0000100018087984 */ /* 0x000ea40000000c00 */
[----:B--2---:R-:W-:Y:S02]  /*0800*/  FFMA R8, R8, R25, R29 ;  /* 0x0000001908087223 */ /* 0x004fe4000000001d */
[----:B------:R-:W2:Y:S02]  /*0810*/  LDG.E.CONSTANT R25, desc[UR6][R26.64+0x14] ;  /* 0x000014061a197981 */ /* 0x000ea4000c1e9900 */
[----:B--2---:R-:W-:Y:S02]  /*0820*/  FFMA R9, R9, R25, R8 ;  /* 0x0000001909097223 */ /* 0x004fe40000000008 */
[----:B------:R-:W2:Y:S04]  /*0830*/  LDG.E.CONSTANT R8, desc[UR6][R26.64+0x18] ;  /* 0x000018061a087981 */ /* 0x000ea8000c1e9900 */
[----:B------:R-:W3:Y:S01]  /*0840*/  LDG.E.CONSTANT R25, desc[UR6][R26.64+0x20] ;  /* 0x000020061a197981 */ /* 0x000ee2000c1e9900 */
[----:B--2---:R-:W-:-:S04]  /*0850*/  FFMA R8, R10, R8, R9 ;  /* 0x000000080a087223 */ /* 0x004fc80000000009 */
[----:B-----5:R-:W-:Y:S02]  /*0860*/  FFMA R29, R11, R28, R8 ;  /* 0x0000001c0b1d7223 */ /* 0x020fe40000000008 */
[----:B------:R-:W3:Y:S04]  /*0870*/  LDS.128 R8, [R24+0x20] ;  /* 0x0000200018087984 */ /* 0x000ee80000000c00 */
[----:B------:R-:W2:Y:S01]  /*0880*/  LDG.E.CONSTANT R28, desc[UR6][R26.64+0x2c] ;  /* 0x00002c061a1c7981 */ /* 0x000ea2000c1e9900 */
[----:B---3--:R-:W-:-:S03]  /*0890*/  FFMA R8, R8, R25, R29 ;  /* 0x0000001908087223 */ /* 0x008fc6000000001d */
[----:B------:R-:W3:Y:S02]  /*08a0*/  LDG.E.CONSTANT R25, desc[UR6][R26.64+0x24] ;  /* 0x000024061a197981 */ /* 0x000ee4000c1e9900 */
[----:B---3--:R-:W-:Y:S02]  /*08b0*/  FFMA R9, R9, R25, R8 ;  /* 0x0000001909097223 */ /* 0x008fe40000000008 */
[----:B------:R-:W3:Y:S04]  /*08c0*/  LDG.E.CONSTANT R8, desc[UR6][R26.64+0x28] ;  /* 0x000028061a087981 */ /* 0x000ee8000c1e9900 */
[----:B------:R-:W4:Y:S01]  /*08d0*/  LDG.E.CONSTANT R25, desc[UR6][R26.64+0x30] ;  /* 0x000030061a197981 */ /* 0x000f22000c1e9900 */
[----:B---3--:R-:W-:-:S04]  /*08e0*/  FFMA R8, R10, R8, R9 ;  /* 0x000000080a087223 */ /* 0x008fc80000000009 */
[----:B--2---:R-:W-:Y:S02]  /*08f0*/  FFMA R29, R11, R28, R8 ;  /* 0x0000001c0b1d7223 */ /* 0x004fe40000000008 */
[----:B------:R-:W4:Y:S04]  /*0900*/  LDS.128 R8, [R24+0x30] ;  /* 0x0000300018087984 */ /* 0x000f280000000c00 */
[----:B------:R-:W2:Y:S01]  /*0910*/  LDG.E.CONSTANT R28, desc[UR6][R26.64+0x38] ;  /* 0x000038061a1c7981 */ /* 0x000ea2000c1e9900 */
[----:B----4-:R-:W-:-:S03]  /*0920*/  FFMA R8, R8, R25, R29 ;  /* 0x0000001908087223 */ /* 0x010fc6000000001d */
[----:B------:R-:W3:Y:S04]  /*0930*/  LDG.E.CONSTANT R25, desc[UR6][R26.64+0x34] ;  /* 0x000034061a197981 */ /* 0x000ee8000c1e9900 */
[----:B------:R-:W4:Y:S01]  /*0940*/  LDG.E.CONSTANT R29, desc[UR6][R26.64+0x3c] ;  /* 0x00003c061a1d7981 */ /* 0x000f22000c1e9900 */
[----:B------:R-:W-:-:S05]  /*0950*/  VIADD R22, R22, 0x10 ;  /* 0x0000001016167836 */ /* 0x000fca0000000000 */
[----:B------:R-:W-:Y:S01]  /*0960*/  ISETP.NE.AND P1, PT, R22, R15, PT ;  /* 0x0000000f1600720c */ /* 0x000fe20003f25270 */
[----:B---3--:R-:W-:-:S04]  /*0970*/  FFMA R9, R9, R25, R8 ;  /* 0x0000001909097223 */ /* 0x008fc80000000008 */
[----:B--2---:R-:W-:-:S04]  /*0980*/  FFMA R10, R10, R28, R9 ;  /* 0x0000001c0a0a7223 */ /* 0x004fc80000000009 */
[----:B----4-:R-:W-:-:S04]  /*0990*/  FFMA R25, R11, R29, R10 ;  /* 0x0000001d0b197223 */ /* 0x010fc8000000000a */
[----:B------:R-:W-:Y:S05]  /*09a0*/  @P1 BRA `(.L_x_111) ;  /* 0xfffffffc00401947 */ /* 0x000fea000383ffff */
[----:B------:R-:W-:-:S07]  /*09b0*/  MOV R22, R15 ;  /* 0x0000000f00167202 */ /* 0x000fce0000000f00 */
.L_x_110:
[----:B------:R-:W-:-:S13]  /*09c0*/  ISETP.NE.AND P1, PT, R17, RZ, PT ;  /* 0x000000ff1100720c */ /* 0x000fda0003f25270 */
[----:B------:R-:W-:Y:S05]  /*09d0*/  @!P1 BRA `(.L_x_112) ;  /* 0x0000000400609947 */ /* 0x000fea0003800000 */
[----:B------:R-:W-:Y:S01]  /*09e0*/  VIADD R8, R17, 0xffffffff ;  /* 0xffffffff11087836 */ /* 0x000fe20000000000 */
[----:B------:R-:W-:-:S04]  /*09f0*/  ISETP.NE.AND P1, PT, R16, RZ, PT ;  /* 0x000000ff1000720c */ /* 0x000fc80003f25270 */
[----:B------:R-:W-:-:S13]  /*0a00*/  ISETP.GE.U32.AND P2, PT, R8, 0x7, PT ;  /* 0x000000070800780c */ /* 0x000fda0003f46070 */
[----:B------:R-:W-:Y:S05]  /*0a10*/  @!P2 BRA `(.L_x_113) ;  /* 0x000000000080a947 */ /* 0x000fea0003800000 */
[----:B------:R-:W0:Y:S01]  /*0a20*/  LDCU.64 UR4, c[0x0][0x390] ;  /* 0x00007200ff0477ac */ /* 0x000e220008000a00 */
[----:B------:R-:W-:Y:S01]  /*0a30*/  IMAD R10, R13, R12, RZ ;  /* 0x0000000c0d0a7224 */ /* 0x000fe200078e02ff */
[----:B------:R-:W-:Y:S02]  /*0a40*/  SHF.R.S32.HI R9, RZ, 0x1f, R3 ;  /* 0x0000001fff097819 */ /* 0x000fe40000011403 */
[----:B------:R-:W-:Y:S02]  /*0a50*/  IADD3 R8, P2, PT, R22, R19, RZ ;  /* 0x0000001316087210 */ /* 0x000fe40007f5e0ff */
[----:B------:R-:W-:-:S04]  /*0a60*/  IADD3 RZ, P3, PT, R3, R10, RZ ;  /* 0x0000000a03ff7210 */ /* 0x000fc80007f7e0ff */
[----:B------:R-:W-:-:S05]  /*0a70*/  LEA.HI.X.SX32 R9, R10, R9, 0x1, P3 ;  /* 0x000000090a097211 */ /* 0x000fca00018f0eff */
[----:B------:R-:W-:Y:S01]  /*0a80*/  IMAD.X R9, RZ, RZ, R9, P2 ;  /* 0x000000ffff097224 */ /* 0x000fe200010e0609 */
[----:B0-----:R-:W-:-:S04]  /*0a90*/  LEA R20, P3, R8, UR4, 0x2 ;  /* 0x0000000408147c11 */ /* 0x001fc8000f8610ff */
[----:B------:R-:W-:-:S05]  /*0aa0*/  LEA.HI.X R21, R8, UR5, R9, 0x2, P3 ;  /* 0x0000000508157c11 */ /* 0x000fca00098f1409 */
[----:B------:R-:W3:Y:S04]  /*0ab0*/  LDG.E.CONSTANT R26, desc[UR6][R20.64] ;  /* 0x00000006141a7981 */ /* 0x000ee8000c1e9900 */
[----:B------:R-:W4:Y:S04]  /*0ac0*/  LDG.E.CONSTANT R29, desc[UR6][R20.64+0x4] ;  /* 0x00000406141d7981 */ /* 0x000f28000c1e9900 */
[----:B------:R-:W5:Y:S01]  /*0ad0*/  LDG.E.CONSTANT R27, desc[UR6][R20.64+0x8] ;  /* 0x00000806141b7981 */ /* 0x000f62000c1e9900 */
[----:B------:R-:W0:Y:S01]  /*0ae0*/  S2UR UR5, SR_CgaCtaId ;  /* 0x00000000000579c3 */ /* 0x000e220000008800 */
[----:B------:R-:W-:-:S02]  /*0af0*/  UMOV UR4, 0x400 ;  /* 0x0000040000047882 */ /* 0x000fc40000000000 */
[----:B------:R-:W2:Y:S01]  /*0b00*/  LDG.E.CONSTANT R28, desc[UR6][R20.64+0x1c] ;  /* 0x00001c06141c7981 */ /* 0x000ea2000c1e9900 */
[----:B0-----:R-:W-:-:S06]  /*0b10*/  ULEA UR4, UR5, UR4, 0x18 ;  /* 0x0000000405047291 */ /* 0x001fcc000f8ec0ff */
[----:B------:R-:W-:-:S05]  /*0b20*/  LEA R24, R22, UR4, 0x2 ;  /* 0x0000000416187c11 */ /* 0x000fca000f8e10ff */
[----:B------:R-:W3:Y:S02]  /*0b30*/  LDS.128 R8, [R24] ;  /* 0x0000000018087984 */ /* 0x000ee40000000c00 */
[----:B---3--:R-:W-:Y:S02]  /*0b40*/  FFMA R8, R8, R26, R25 ;  /* 0x0000001a08087223 */ /* 0x008fe40000000019 */
[----:B------:R-:W3:Y:S02]  /*0b50*/  LDG.E.CONSTANT R25, desc[UR6][R20.64+0x10] ;  /* 0x0000100614197981 */ /* 0x000ee4000c1e9900 */
[----:B----4-:R-:W-:Y:S02]  /*0b60*/  FFMA R26, R29, R9, R8 ;  /* 0x000000091d1a7223 */ /* 0x010fe40000000008 */
[----:B------:R-:W4:Y:S02]  /*0b70*/  LDG.E.CONSTANT R8, desc[UR6][R20.64+0xc] ;  /* 0x00000c0614087981 */ /* 0x000f24000c1e9900 */
[----:B-----5:R-:W-:-:S02]  /*0b80*/  FFMA R9, R27, R10, R26 ;  /* 0x0000000a1b097223 */ /* 0x020fc4000000001a */
[----:B------:R-:W5:Y:S04]  /*0b90*/  LDG.E.CONSTANT R26, desc[UR6][R20.64+0x14] ;  /* 0x00001406141a7981 */ /* 0x000f68000c1e9900 */
[----:B------:R-:W2:Y:S01]  /*0ba0*/  LDG.E.CONSTANT R27, desc[UR6][R20.64+0x18] ;  /* 0x00001806141b7981 */ /* 0x000ea2000c1e9900 */
[----:B------:R-:W-:Y:S01]  /*0bb0*/  IADD3 R22, PT, PT, R22, 0x8, RZ ;  /* 0x0000000816167810 */ /* 0x000fe20007ffe0ff */
[----:B----4-:R-:W-:Y:S02]  /*0bc0*/  FFMA R29, R8, R11, R9 ;  /* 0x0000000b081d7223 */ /* 0x010fe40000000009 */
[----:B------:R-:W3:Y:S02]  /*0bd0*/  LDS.128 R8, [R24+0x10] ;  /* 0x0000100018087984 */ /* 0x000ee40000000c00 */
[----:B---3--:R-:W-:-:S04]  /*0be0*/  FFMA R25, R8, R25, R29 ;  /* 0x0000001908197223 */ /* 0x008fc8000000001d */
[----:B-----5:R-:W-:-:S04]  /*0bf0*/  FFMA R26, R26, R9, R25 ;  /* 0x000000091a1a7223 */ /* 0x020fc80000000019 */
[----:B--2---:R-:W-:-:S04]  /*0c00*/  FFMA R27, R27, R10, R26 ;  /* 0x0000000a1b1b7223 */ /* 0x004fc8000000001a */
[----:B------:R-:W-:-:S07]  /*0c10*/  FFMA R25, R28, R11, R27 ;  /* 0x0000000b1c197223 */ /* 0x000fce000000001b */
.L_x_113:
[----:B------:R-:W-:Y:S05]  /*0c20*/  @!P1 BRA `(.L_x_112) ;  /* 0x0000000000cc9947 */ /* 0x000fea0003800000 */
[----:B------:R-:W-:Y:S01]  /*0c30*/  VIADD R8, R16, 0xffffffff ;  /* 0xffffffff10087836 */ /* 0x000fe20000000000 */
[----:B------:R-:W-:Y:S02]  /*0c40*/  ISETP.NE.AND P1, PT, R14, RZ, PT ;  /* 0x000000ff0e00720c */ /* 0x000fe40003f25270 */
[----:B------:R-:W-:Y:S02]  /*0c50*/  SHF.R.S32.HI R24, RZ, 0x1f, R3 ;  /* 0x0000001fff187819 */ /* 0x000fe40000011403 */
[----:B------:R-:W-:-:S13]  /*0c60*/  ISETP.GE.U32.AND P2, PT, R8, 0x3, PT ;  /* 0x000000030800780c */ /* 0x000fda0003f46070 */
[----:B------:R-:W-:Y:S05]  /*0c70*/  @!P2 BRA `(.L_x_114) ;  /* 0x00000000005ca947 */ /* 0x000fea0003800000 */
[----:B------:R-:W0:Y:S01]  /*0c80*/  LDCU UR4, c[0x0][0x390] ;  /* 0x00007200ff0477ac */ /* 0x000e220008000800 */
[----:B------:R-:W-:Y:S01]  /*0c90*/  IMAD R9, R13, R12, RZ ;  /* 0x0000000c0d097224 */ /* 0x000fe200078e02ff */
[----:B------:R-:W-:Y:S01]  /*0ca0*/  IADD3 R8, P2, PT, R22, R19, RZ ;  /* 0x0000001316087210 */ /* 0x000fe20007f5e0ff */
[----:B------:R-:W3:Y:S03]  /*0cb0*/  LDCU UR5, c[0x0][0x394] ;  /* 0x00007280ff0577ac */ /* 0x000ee60008000800 */
[----:B------:R-:W-:-:S04]  /*0cc0*/  IADD3 RZ, P3, PT, R3, R9, RZ ;  /* 0x0000000903ff7210 */ /* 0x000fc80007f7e0ff */
[----:B------:R-:W-:-:S05]  /*0cd0*/  LEA.HI.X.SX32 R9, R9, R24, 0x1, P3 ;  /* 0x0000001809097211 */ /* 0x000fca00018f0eff */
[----:B------:R-:W-:Y:S01]  /*0ce0*/  IMAD.X R9, RZ, RZ, R9, P2 ;  /* 0x000000ffff097224 */ /* 0x000fe200010e0609 */
[----:B0-----:R-:W-:-:S04]  /*0cf0*/  LEA R20, P3, R8, UR4, 0x2 ;  /* 0x0000000408147c11 */ /* 0x001fc8000f8610ff */
[----:B---3--:R-:W-:-:S05]  /*0d00*/  LEA.HI.X R21, R8, UR5, R9, 0x2, P3 ;  /* 0x0000000508157c11 */ /* 0x008fca00098f1409 */
[----:B------:R-:W3:Y:S01]  /*0d10*/  LDG.E.CONSTANT R26, desc[UR6][R20.64] ;  /* 0x00000006141a7981 */ /* 0x000ee2000c1e9900 */
[----:B------:R-:W0:Y:S01]  /*0d20*/  S2UR UR5, SR_CgaCtaId ;  /* 0x00000000000579c3 */ /* 0x000e220000008800 */
[----:B------:R-:W-:Y:S02]  /*0d30*/  UMOV UR4, 0x400 ;  /* 0x0000040000047882 */ /* 0x000fe40000000000 */
[----:B------:R-:W4:Y:S04]  /*0d40*/  LDG.E.CONSTANT R28, desc[UR6][R20.64+0x8] ;  /* 0x00000806141c7981 */ /* 0x000f28000c1e9900 */
[----:B------:R-:W5:Y:S01]  /*0d50*/  LDG.E.CONSTANT R27, desc[UR6][R20.64+0xc] ;  /* 0x00000c06141b7981 */ /* 0x000f62000c1e9900 */
[----:B0-----:R-:W-:-:S06]  /*0d60*/  ULEA UR4, UR5, UR4, 0x18 ;  /* 0x0000000405047291 */ /* 0x001fcc000f8ec0ff */
[----:B------:R-:W-:-:S06]  /*0d70*/  LEA R8, R22, UR4, 0x2 ;  /* 0x0000000416087c11 */ /* 0x000fcc000f8e10ff */
[----:B------:R-:W3:Y:S02]  /*0d80*/  LDS.128 R8, [R8] ;  /* 0x0000000008087984 */ /* 0x000ee40000000c00 */
[----:B---3--:R-:W-:Y:S02]  /*0d90*/  FFMA R26, R8, R26, R25 ;  /* 0x0000001a081a7223 */ /* 0x008fe40000000019 */
[----:B------:R-:W3:Y:S01]  /*0da0*/  LDG.E.CONSTANT R25, desc[UR6][R20.64+0x4] ;  /* 0x0000040614197981 */ /* 0x000ee2000c1e9900 */
[----:B------:R-:W-:Y:S01]  /*0db0*/  IADD3 R22, PT, PT, R22, 0x4, RZ ;  /* 0x0000000416167810 */ /* 0x000fe20007ffe0ff */
[----:B---3--:R-:W-:-:S04]  /*0dc0*/  FFMA R9, R25, R9, R26 ;  /* 0x0000000919097223 */ /* 0x008fc8000000001a */
[----:B----4-:R-:W-:-:S04]  /*0dd0*/  FFMA R10, R28, R10, R9 ;  /* 0x0000000a1c0a7223 */ /* 0x010fc80000000009 */
[----:B-----5:R-:W-:-:S07]  /*0de0*/  FFMA R25, R27, R11, R10 ;  /* 0x0000000b1b197223 */ /* 0x020fce000000000a */
.L_x_114:
[----:B------:R-:W-:Y:S05]  /*0df0*/  @!P1 BRA `(.L_x_112) ;  /* 0x0000000000589947 */ /* 0x000fea0003800000 */
[----:B------:R-:W0:Y:S01]  /*0e00*/  LDCU.64 UR4, c[0x0][0x390] ;  /* 0x00007200ff0477ac */ /* 0x000e220008000a00 */
[----:B------:R-:W-:Y:S01]  /*0e10*/  IMAD R8, R13, R12, RZ ;  /* 0x0000000c0d087224 */ /* 0x000fe200078e02ff */
[----:B------:R-:W-:-:S04]  /*0e20*/  IADD3 R19, P1, PT, R22, R19, RZ ;  /* 0x0000001316137210 */ /* 0x000fc80007f3e0ff */
[----:B------:R-:W-:-:S04]  /*0e30*/  IADD3 RZ, P2, PT, R3, R8, RZ ;  /* 0x0000000803ff7210 */ /* 0x000fc80007f5e0ff */
[----:B------:R-:W-:-:S05]  /*0e40*/  LEA.HI.X.SX32 R8, R8, R24, 0x1, P2 ;  /* 0x0000001808087211 */ /* 0x000fca00010f0eff */
[----:B------:R-:W-:Y:S01]  /*0e50*/  IMAD.X R8, RZ, RZ, R8, P1 ;  /* 0x000000ffff087224 */ /* 0x000fe200008e0608 */
[----:B0-----:R-:W-:-:S04]  /*0e60*/  LEA R20, P2, R19, UR4, 0x2 ;  /* 0x0000000413147c11 */ /* 0x001fc8000f8410ff */
[----:B------:R-:W-:-:S05]  /*0e70*/  LEA.HI.X R21, R19, UR5, R8, 0x2, P2 ;  /* 0x0000000513157c11 */ /* 0x000fca00090f1408 */
[----:B------:R-:W3:Y:S01]  /*0e80*/  LDG.E.CONSTANT R19, desc[UR6][R20.64] ;  /* 0x0000000614137981 */ /* 0x000ee2000c1e9900 */
[----:B------:R-:W0:Y:S01]  /*0e90*/  S2UR UR5, SR_CgaCtaId ;  /* 0x00000000000579c3 */ /* 0x000e220000008800 */
[----:B------:R-:W-:Y:S01]  /*0ea0*/  UMOV UR4, 0x400 ;  /* 0x0000040000047882 */ /* 0x000fe20000000000 */
[----:B------:R-:W-:Y:S01]  /*0eb0*/  ISETP.NE.AND P1, PT, R14, 0x1, PT ;  /* 0x000000010e00780c */ /* 0x000fe20003f25270 */
[----:B0-----:R-:W-:-:S06]  /*0ec0*/  ULEA UR4, UR5, UR4, 0x18 ;  /* 0x0000000405047291 */ /* 0x001fcc000f8ec0ff */
[----:B------:R-:W-:-:S06]  /*0ed0*/  LEA R8, R22, UR4, 0x2 ;  /* 0x0000000416087c11 */ /* 0x000fcc000f8e10ff */
[----:B------:R-:W3:Y:S02]  /*0ee0*/  LDS.128 R8, [R8] ;  /* 0x0000000008087984 */ /* 0x000ee40000000c00 */
[----:B---3--:R-:W-:Y:S01]  /*0ef0*/  FFMA R25, R8, R19, R25 ;  /* 0x0000001308197223 */ /* 0x008fe20000000019 */
[----:B------:R-:W-:Y:S06]  /*0f00*/  @!P1 BRA `(.L_x_112) ;  /* 0x0000000000149947 */ /* 0x000fec0003800000 */
[----:B------:R-:W-:Y:S01]  /*0f10*/  ISETP.NE.AND P1, PT, R14, 0x2, PT ;  /* 0x000000020e00780c */ /* 0x000fe20003f25270 */
[----:B------:R-:W3:-:S12]  /*0f20*/  LDG.E.CONSTANT R8, desc[UR6][R20.64+0x4] ;  /* 0x0000040614087981 */ /* 0x000ed8000c1e9900 */
[----:B------:R-:W4:Y:S01]  /*0f30*/  @P1 LDG.E.CONSTANT R22, desc[UR6][R20.64+0x8] ;  /* 0x0000080614161981 */ /* 0x000f22000c1e9900 */
[----:B---3--:R-:W-:-:S04]  /*0f40*/  FFMA R25, R8, R9, R25 ;  /* 0x0000000908197223 */ /* 0x008fc80000000019 */
[----:B----4-:R-:W-:-:S07]  /*0f50*/  @P1 FFMA R25, R22, R10, R25 ;  /* 0x0000000a16191223 */ /* 0x010fce0000000019 */
.L_x_112:
[----:B------:R-:W0:Y:S01]  /*0f60*/  LDCU UR5, c[0x0][0x3a8] ;  /* 0x00007500ff0577ac */ /* 0x000e220008000800 */
[----:B--2---:R-:W-:Y:S01]  /*0f70*/  IMAD.IADD R12, R5, 0x1, R12 ;  /* 0x00000001050c7824 */ /* 0x004fe200078e020c */
[----:B------:R-:W2:Y:S04]  /*0f80*/  LDCU UR4, c[0x0][0x3a0] ;  /* 0x00007400ff0477ac */ /* 0x000ea80008000800 */
[C---:B------:R-:W-:Y:S02]  /*0f90*/  ISETP.LE.AND P2, PT, R12.reuse, R2, PT ;  /* 0x000000020c00720c */ /* 0x040fe40003f43270 */
[----:B0-----:R-:W-:Y:S01]  /*0fa0*/  ISETP.GE.AND P1, PT, R12, UR5, PT ;  /* 0x000000050c007c0c */ /* 0x001fe2000bf26270 */
[----:B--2---:R-:W-:-:S05]  /*0fb0*/  FMUL R25, R25, UR4 ;  /* 0x0000000419197c20 */ /* 0x004fca0008400000 */
[----:B------:R-:W-:-:S07]  /*0fc0*/  FMNMX R18, R25, R18, !PT ;  /* 0x0000001219127209 */ /* 0x000fce0007800000 */
[----:B------:R-:W-:Y:S05]  /*0fd0*/  @!P1 BRA P2, `(.L_x_115) ;  /* 0xfffffff4007c9947 */ /* 0x000fea000103ffff */
.L_x_106:
[----:B-1----:R-:W-:Y:S05]  /*0fe0*/  BSYNC.RECONVERGENT B0 ;  /* 0x0000000000007941 */ /* 0x002fea0003800200 */
.L_x_105:
        /* <DEDUP_REMOVED lines=11> */
.L_x_117:
[----:B------:R-:W-:-:S04]  /*10a0*/  SHF.R.U32.HI R10, RZ, 0x1, R5 ;  /* 0x00000001ff0a7819 */ /* 0x000fc80000011605 */
[----:B------:R-:W-:-:S13]  /*10b0*/  ISETP.GE.U32.AND P1, PT, R23, R10, PT ;  /* 0x0000000a1700720c */ /* 0x000fda0003f26070 */
[----:B------:R-:W-:Y:S01]  /*10c0*/  @!P1 IMAD R9, R10, 0x4, R3 ;  /* 0x000000040a099824 */ /* 0x000fe200078e0203 */
[----:B0-----:R-:W-:Y:S05]  /*10d0*/  @!P1 LDS R8, [R3] ;  /* 0x0000000003089984 */ /* 0x001fea0000000800 */
[----:B------:R-:W0:Y:S02]  /*10e0*/  @!P1 LDS R9, [R9] ;  /* 0x0000000009099984 */ /* 0x000e240000000800 */
[----:B0-----:R-:W-:-:S05]  /*10f0*/  @!P1 FMNMX R8, R8, R9, !PT ;  /* 0x0000000908089209 */ /* 0x001fca0007800000 */
[----:B------:R2:W-:Y:S01]  /*1100*/  @!P1 STS [R3], R8 ;  /* 0x0000000803009388 */ /* 0x0005e20000000800 */
[----:B------:R-:W-:Y:S01]  /*1110*/  BAR.SYNC.DEFER_BLOCKING 0x0 ;  /* 0x0000000000007b1d */ /* 0x000fe20000010000 */
[----:B------:R-:W-:Y:S02]  /*1120*/  ISETP.GT.U32.AND P1, PT, R5, 0x3, PT ;  /* 0x000000030500780c */ /* 0x000fe40003f24070 */
[----:B------:R-:W-:-:S11]  /*1130*/  MOV R5, R10 ;  /* 0x0000000a00057202 */ /* 0x000fd60000000f00 */
[----:B--2---:R-:W-:Y:S05]  /*1140*/  @P1 BRA `(.L_x_117) ;  /* 0xfffffffc00d41947 */ /* 0x004fea000383ffff */
.L_x_116:
[----:B------:R2:W3:Y:S01]  /*1150*/  LDS R21, [R4] ;  /* 0x0000000004157984 */ /* 0x0004e20000000800 */
[----:B------:R-:W4:Y:S01]  /*1160*/  LDCU.64 UR10, c[0x0][0x390] ;  /* 0x00007200ff0a77ac */ /* 0x000f220008000a00 */
[----:B------:R-:W-:Y:S01]  /*1170*/  BSSY.RECONVERGENT B0, `(.L_x_118) ;  /* 0x00000c4000007945 */ /* 0x000fe20003800200 */
[----:B------:R-:W-:Y:S01]  /*1180*/  IMAD.MOV.U32 R16, RZ, RZ, RZ ;  /* 0x000000ffff107224 */ /* 0x000fe200078e00ff */
[----:B------:R-:W-:Y:S06]  /*1190*/  BAR.SYNC.DEFER_BLOCKING 0x0 ;  /* 0x0000000000007b1d */ /* 0x000fec0000010000 */
[----:B--2---:R-:W-:Y:S05]  /*11a0*/  @!P0 BRA `(.L_x_119) ;  /* 0x0000000c00008947 */ /* 0x004fea0003800000 */
[----:B------:R-:W2:Y:S02]  /*11b0*/  LDC R5, c[0x0][0x3b4] ;  /* 0x0000ed00ff057b82 */ /* 0x000ea40000000800 */
[----:B--2---:R-:W-:-:S13]  /*11c0*/  ISETP.GT.AND P0, PT, R5, RZ, PT ;  /* 0x000000ff0500720c */ /* 0x004fda0003f04270 */
[----:B------:R-:W-:Y:S05]  /*11d0*/  @P0 BRA `(.L_x_120) ;  /* 0x00000000005c0947 */ /* 0x000fea0003800000 */
[----:B------:R-:W3:Y:S01]  /*11e0*/  LDCU UR4, c[0x0][0x3a0] ;  /* 0x00007400ff0477ac */ /* 0x000ee20008000800 */
[----:B------:R-:W-:Y:S02]  /*11f0*/  HFMA2 R9, -RZ, RZ, 3.7421875, 0 ;  /* 0x437c0000ff097431 */ /* 0x000fe400000001ff */
[----:B0-----:R-:W-:Y:S01]  /*1200*/  IMAD.MOV.U32 R8, RZ, RZ, 0x3bbb989d ;  /* 0x3bbb989dff087424 */ /* 0x001fe200078e00ff */
[----:B------:R-:W0:Y:S01]  /*1210*/  LDC R12, c[0x0][0x3a8] ;  /* 0x0000ea00ff0c7b82 */ /* 0x000e220000000800 */
[----:B------:R-:W-:Y:S01]  /*1220*/  BSSY.RECONVERGENT B1, `(.L_x_121) ;  /* 0x0000011000017945 */ /* 0x000fe20003800200 */
[----:B------:R-:W-:Y:S02]  /*1230*/  IMAD.MOV.U32 R16, RZ, RZ, RZ ;  /* 0x000000ffff107224 */ /* 0x000fe400078e00ff */
[----:B---3--:R-:W-:-:S04]  /*1240*/  FFMA R5, RZ, UR4, -R21 ;  /* 0x00000004ff057c23 */ /* 0x008fc80008000815 */
[----:B------:R-:W-:-:S04]  /*1250*/  FFMA.SAT R8, R5, R8, 0.5 ;  /* 0x3f00000005087423 */ /* 0x000fc80000002008 */
[----:B------:R-:W-:Y:S01]  /*1260*/  FFMA.RM R8, R8, R9, 12582913 ;  /* 0x4b40000108087423 */ /* 0x000fe20000004009 */
[----:B------:R-:W-:-:S03]  /*1270*/  MOV R9, R23 ;  /* 0x0000001700097202 */ /* 0x000fc60000000f00 */
[C---:B------:R-:W-:Y:S01]  /*1280*/  FADD R10, R8.reuse, -12583039 ;  /* 0xcb40007f080a7421 */ /* 0x040fe20000000000 */
[----:B------:R-:W-:-:S03]  /*1290*/  IMAD.SHL.U32 R8, R8, 0x800000, RZ ;  /* 0x0080000008087824 */ /* 0x000fc600078e00ff */
[----:B------:R-:W-:-:S04]  /*12a0*/  FFMA R10, R5, 1.4426950216293334961, -R10 ;  /* 0x3fb8aa3b050a7823 */ /* 0x000fc8000000080a */
[----:B------:R-:W-:-:S04]  /*12b0*/  FFMA R10, R5, 1.925963033500011079e-08, R10 ;  /* 0x32a57060050a7823 */ /* 0x000fc8000000000a */
[----:B------:R-:W2:Y:S02]  /*12c0*/  MUFU.EX2 R5, R10 ;  /* 0x0000000a00057308 */ /* 0x000ea40000000800 */
[----:B0-2---:R-:W-:-:S07]  /*12d0*/  FMUL R5, R8, R5 ;  /* 0x0000000508057220 */ /* 0x005fce0000400000 */
.L_x_122:
[----:B------:R-:W-:Y:S02]  /*12e0*/  VIADD R9, R9, UR9 ;  /* 0x0000000909097c36 */ /* 0x000fe40008000000 */
[----:B------:R-:W-:-:S03]  /*12f0*/  FADD R16, R5, R16 ;  /* 0x0000001005107221 */ /* 0x000fc60000000000 */
[C---:B------:R-:W-:Y:S02]  /*1300*/  ISETP.GE.AND P0, PT, R9.reuse, R12, PT ;  /* 0x0000000c0900720c */ /* 0x040fe40003f06270 */
[----:B------:R-:W-:-:S13]  /*1310*/  ISETP.LE.AND P1, PT, R9, R2, PT ;  /* 0x000000020900720c */ /* 0x000fda0003f23270 */
[----:B------:R-:W-:Y:S05]  /*1320*/  @!P0 BRA P1, `(.L_x_122) ;  /* 0xfffffffc00ec8947 */ /* 0x000fea000083ffff */
[----:B----4-:R-:W-:Y:S05]  /*1330*/  BSYNC.RECONVERGENT B1 ;  /* 0x0000000000017941 */ /* 0x010fea0003800200 */
.L_x_121:
[----:B------:R-:W-:Y:S05]  /*1340*/  BRA `(.L_x_119) ;  /* 0x0000000800987947 */ /* 0x000fea0003800000 */
.L_x_120:
[----:B------:R-:W2:Y:S01]  /*1350*/  LDCU UR4, c[0x0][0x3b0] ;  /* 0x00007600ff0477ac */ /* 0x000ea20008000800 */
[----:B------:R-:W-:Y:S01]  /*1360*/  IMAD R12, R0, R5, RZ ;  /* 0x00000005000c7224 */ /* 0x000fe200078e02ff */
[C---:B------:R-:W-:Y:S01]  /*1370*/  LOP3.LUT R13, R5.reuse, 0x7ffffff0, RZ, 0xc0, !PT ;  /* 0x7ffffff0050d7812 */ /* 0x040fe200078ec0ff */
[----:B------:R-:W-:Y:S01]  /*1380*/  IMAD.MOV.U32 R16, RZ, RZ, RZ ;  /* 0x000000ffff107224 */ /* 0x000fe200078e00ff */
[----:B------:R-:W-:Y:S02]  /*1390*/  MOV R15, R23 ;  /* 0x00000017000f7202 */ /* 0x000fe40000000f00 */
[----:B------:R-:W-:Y:S01]  /*13a0*/  SHF.R.S32.HI R14, RZ, 0x1f, R12 ;  /* 0x0000001fff0e7819 */ /* 0x000fe2000001140c */
[----:B--2---:R-:W-:-:S07]  /*13b0*/  IMAD R5, R5, UR4, RZ ;  /* 0x0000000405057c24 */ /* 0x004fce000f8e02ff */
.L_x_128:
[----:B------:R-:W2:Y:S01]  /*13c0*/  LDCU UR4, c[0x0][0x3b4] ;  /* 0x00007680ff0477ac */ /* 0x000ea20008000800 */
[----:B------:R-:W-:Y:S02]  /*13d0*/  IMAD R17, R5, R15, RZ ;  /* 0x0000000f05117224 */ /* 0x000fe400078e02ff */
[----:B------:R-:W-:Y:S02]  /*13e0*/  IMAD.MOV.U32 R25, RZ, RZ, RZ ;  /* 0x000000ffff197224 */ /* 0x000fe400078e00ff */
[----:B------:R-:W-:Y:S01]  /*13f0*/  IMAD.MOV.U32 R19, RZ, RZ, RZ ;  /* 0x000000ffff137224 */ /* 0x000fe200078e00ff */
[----:B-1----:R-:W-:-:S04]  /*1400*/  IADD3 R18, P0, PT, R12, R17, RZ ;  /* 0x000000110c127210 */ /* 0x002fc80007f1e0ff */
[----:B------:R-:W-:Y:S01]  /*1410*/  LEA.HI.X.SX32 R17, R17, R14, 0x1, P0 ;  /* 0x0000000e11117211 */ /* 0x000fe200000f0eff */
[----:B--2---:R-:W-:-:S09]  /*1420*/  UISETP.GE.U32.AND UP0, UPT, UR4, 0x10, UPT ;  /* 0x000000100400788c */ /* 0x004fd2000bf06070 */
[----:B------:R-:W-:Y:S05]  /*1430*/  BRA.U !UP0, `(.L_x_123) ;  /* 0x0000000108cc7547 */ /* 0x000fea000b800000 */
[----:B0-----:R-:W0:Y:S01]  /*1440*/  S2R R8, SR_CgaCtaId ;  /* 0x0000000000087919 */ /* 0x001e220000008800 */
[----:B------:R-:W-:Y:S01]  /*1450*/  MOV R19, 0x400 ;  /* 0x0000040000137802 */ /* 0x000fe20000000f00 */
[----:B------:R-:W-:Y:S02]  /*1460*/  HFMA2 R25, -RZ, RZ, 0, 0 ;  /* 0x00000000ff197431 */ /* 0x000fe400000001ff */
[----:B------:R-:W-:Y:S01]  /*1470*/  IMAD.MOV.U32 R20, RZ, RZ, RZ ;  /* 0x000000ffff147224 */ /* 0x000fe200078e00ff */
[----:B0-----:R-:W-:-:S07]  /*1480*/  LEA R19, R8, R19, 0x18 ;  /* 0x0000001308137211 */ /* 0x001fce00078ec0ff */
.L_x_124:
[----:B------:R-:W-:-:S05]  /*1490*/  IADD3 R8, P0, PT, R20, R18, RZ ;  /* 0x0000001214087210 */ /* 0x000fca0007f1e0ff */
[----:B------:R-:W-:Y:S01]  /*14a0*/  IMAD.X R9, RZ, RZ, R17, P0 ;  /* 0x000000ffff097224 */ /* 0x000fe200000e0611 */
[----:B----4-:R-:W-:-:S04]  /*14b0*/  LEA R26, P0, R8, UR10, 0x2 ;  /* 0x0000000a081a7c11 */ /* 0x010fc8000f8010ff */
[----:B------:R-:W-:-:S05]  /*14c0*/  LEA.HI.X R27, R8, UR11, R9, 0x2, P0 ;  /* 0x0000000b081b7c11 */ /* 0x000fca00080f1409 */
[----:B------:R-:W2:Y:S01]  /*14d0*/  LDG.E.CONSTANT R22, desc[UR6][R26.64] ;  /* 0x000000061a167981 */ /* 0x000ea2000c1e9900 */
[----:B------:R-:W-:-:S03]  /*14e0*/  LEA R24, R20, R19, 0x2 ;  /* 0x0000001314187211 */ /* 0x000fc600078e10ff */
[----:B------:R-:W4:Y:S04]  /*14f0*/  LDG.E.CONSTANT R28, desc[UR6][R26.64+0x4] ;  /* 0x000004061a1c7981 */ /* 0x000f28000c1e9900 */
[----:B------:R-:W2:Y:S04]  /*1500*/  LDS.128 R8, [R24] ;  /* 0x0000000018087984 */ /* 0x000ea80000000c00 */
[----:B------:R-:W5:Y:S01]  /*1510*/  LDG.E.CONSTANT R29, desc[UR6][R26.64+0x8] ;  /* 0x000008061a1d7981 */ /* 0x000f62000c1e9900 */
[----:B--2---:R-:W-:-:S03]  /*1520*/  FFMA R22, R8, R22, R25 ;  /* 0x0000001608167223 */ /* 0x004fc60000000019 */
[----:B------:R-:W2:Y:S04]  /*1530*/  LDG.E.CONSTANT R8, desc[UR6][R26.64+0xc] ;  /* 0x00000c061a087981 */ /* 0x000ea8000c1e9900 */
[----:B------:R-:W3:Y:S01]  /*1540*/  LDG.E.CONSTANT R25, desc[UR6][R26.64+0x10] ;  /* 0x000010061a197981 */ /* 0x000ee2000c1e9900 */
[----:B----4-:R-:W-:Y:S01]  /*1550*/  FFMA R9, R9, R28, R22 ;  /* 0x0000001c09097223 */ /* 0x010fe20000000016 */
[----:B------:R-:W-:Y:S02]  /*1560*/  IMAD R22, R20, 0x4, R19 ;  /* 0x0000000414167824 */ /* 0x000fe400078e0213 */
[----:B------:R-:W4:Y:S01]  /*1570*/  LDG.E.CONSTANT R28, desc[UR6][R26.64+0x14] ;  /* 0x000014061a1c7981 */ /* 0x000f22000c1e9900 */
[----:B-----5:R-:W-:-:S04]  /*1580*/  FFMA R10, R10, R29, R9 ;  /* 0x0000001d0a0a7223 */ /* 0x020fc80000000009 */
[----:B--2---:R-:W-:Y:S02]  /*1590*/  FFMA R29, R11, R8, R10 ;  /* 0x000000080b1d7223 */ /* 0x004fe4000000000a */
[----:B------:R-:W3:Y:S02]  /*15a0*/  LDS.128 R8, [R22+0x10] ;  /* 0x0000100016087984 */ /* 0x000ee40000000c00 */
[----:B---3--:R-:W-:Y:S02]  /*15b0*/  FFMA R24, R8, R25, R29 ;  /* 0x0000001908187223 */ /* 0x008fe4000000001d */
[----:B------:R-:W2:Y:S04]  /*15c0*/  LDG.E.CONSTANT R29, desc[UR6][R26.64+0x18] ;  /* 0x000018061a1d7981 */ /* 0x000ea8000c1e9900 */
[----:B------:R-:W3:Y:S04]  /*15d0*/  LDG.E.CONSTANT R8, desc[UR6][R26.64+0x1c] ;  /* 0x00001c061a087981 */ /* 0x000ee8000c1e9900 */
[----:B------:R-:W5:Y:S01]  /*15e0*/  LDG.E.CONSTANT R25, desc[UR6][R26.64+0x20] ;  /* 0x000020061a197981 */ /* 0x000f62000c1e9900 */
[----:B----4-:R-:W-:-:S03]  /*15f0*/  FFMA R9, R9, R28, R24 ;  /* 0x0000001c09097223 */ /* 0x010fc60000000018 */
[----:B------:R-:W4:Y:S01]  /*1600*/  LDG.E.CONSTANT R28, desc[UR6][R26.64+0x24] ;  /* 0x000024061a1c7981 */ /* 0x000f22000c1e9900 */
[----:B--2---:R-:W-:-:S04]  /*1610*/  FFMA R10, R10, R29, R9 ;  /* 0x0000001d0a0a7223 */ /* 0x004fc80000000009 */
[----:B---3--:R-:W-:Y:S02]  /*1620*/  FFMA R29, R11, R8, R10 ;  /* 0x000000080b1d7223 */ /* 0x008fe4000000000a */
[----:B------:R-:W5:Y:S02]  /*1630*/  LDS.128 R8, [R22+0x20] ;  /* 0x0000200016087984 */ /* 0x000f640000000c00 */
[----:B-----5:R-:W-:Y:S02]  /*1640*/  FFMA R24, R8, R25, R29 ;  /* 0x0000001908187223 */ /* 0x020fe4000000001d */
[----:B------:R-:W2:Y:S04]  /*1650*/  LDG.E.CONSTANT R29, desc[UR6][R26.64+0x28] ;  /* 0x000028061a1d7981 */ /* 0x000ea8000c1e9900 */
[----:B------:R-:W3:Y:S04]  /*1660*/  LDG.E.CONSTANT R8, desc[UR6][R26.64+0x2c] ;  /* 0x00002c061a087981 */ /* 0x000ee8000c1e9900 */
[----:B------:R-:W5:Y:S01]  /*1670*/  LDG.E.CONSTANT R25, desc[UR6][R26.64+0x30] ;  /* 0x000030061a197981 */ /* 0x000f62000c1e9900 */
[----:B----4-:R-:W-:-:S03]  /*1680*/  FFMA R9, R9, R28, R24 ;  /* 0x0000001c09097223 */ /* 0x010fc60000000018 */
[----:B------:R-:W4:Y:S04]  /*1690*/  LDG.E.CONSTANT R24, desc[UR6][R26.64+0x34] ;  /* 0x000034061a187981 */ /* 0x000f28000c1e9900 */
[----:B------:R-:W4:Y:S01]  /*16a0*/  LDG.E.CONSTANT R28, desc[UR6][R26.64+0x3c] ;  /* 0x00003c061a1c7981 */ /* 0x000f22000c1e9900 */
[----:B--2---:R-:W-:-:S04]  /*16b0*/  FFMA R10, R10, R29, R9 ;  /* 0x0000001d0a0a7223 */ /* 0x004fc80000000009 */
[----:B---3--:R-:W-:Y:S02]  /*16c0*/  FFMA R29, R11, R8, R10 ;  /* 0x000000080b1d7223 */ /* 0x008fe4000000000a */
[----:B------:R-:W5:Y:S02]  /*16d0*/  LDS.128 R8, [R22+0x30] ;  /* 0x0000300016087984 */ /* 0x000f640000000c00 */
[----:B-----5:R-:W-:Y:S02]  /*16e0*/  FFMA R8, R8, R25, R29 ;  /* 0x0000001908087223 */ /* 0x020fe4000000001d */
[----:B------:R-:W2:Y:S01]  /*16f0*/  LDG.E.CONSTANT R25, desc[UR6][R26.64+0x38] ;  /* 0x000038061a197981 */ /* 0x000ea2000c1e9900 */
[----:B------:R-:W-:-:S05]  /*1700*/  VIADD R20, R20, 0x10 ;  /* 0x0000001014147836 */ /* 0x000fca0000000000 */
[----:B------:R-:W-:Y:S01]  /*1710*/  ISETP.NE.AND P0, PT, R20, R13, PT ;  /* 0x0000000d1400720c */ /* 0x000fe20003f05270 */
[----:B----4-:R-:W-:-:S04]  /*1720*/  FFMA R9, R9, R24, R8 ;  /* 0x0000001809097223 */ /* 0x010fc80000000008 */
[----:B--2---:R-:W-:-:S04]  /*1730*/  FFMA R10, R10, R25, R9 ;  /* 0x000000190a0a7223 */ /* 0x004fc80000000009 */
[----:B------:R-:W-:-:S04]  /*1740*/  FFMA R25, R11, R28, R10 ;  /* 0x0000001c0b197223 */ /* 0x000fc8000000000a */
[----:B------:R-:W-:Y:S05]  /*1750*/  @P0 BRA `(.L_x_124) ;  /* 0xfffffffc004c0947 */ /* 0x000fea000383ffff */
[----:B------:R-:W-:-:S07]  /*1760*/  MOV R19, R13 ;  /* 0x0000000d00137202 */ /* 0x000fce0000000f00 */
.L_x_123:
        /* <DEDUP_REMOVED lines=8> */
[----:B0-----:R-:W-:-:S05]  /*17f0*/  IADD3 R8, P0, PT, R19, R18, RZ ;  /* 0x0000001213087210 */ /* 0x001fca0007f1e0ff */
[----:B------:R-:W-:Y:S01]  /*1800*/  IMAD.X R9, RZ, RZ, R17, P0 ;  /* 0x000000ffff097224 */ /* 0x000fe200000e0611 */
[----:B-1----:R-:W-:-:S04]  /*1810*/  LEA R26, P0, R8, UR4, 0x2 ;  /* 0x00000004081a7c11 */ /* 0x002fc8000f8010ff */
[----:B------:R-:W-:-:S05]  /*1820*/  LEA.HI.X R27, R8, UR5, R9, 0x2, P0 ;  /* 0x00000005081b7c11 */ /* 0x000fca00080f1409 */
[----:B------:R-:W2:Y:S04]  /*1830*/  LDG.E.CONSTANT R22, desc[UR6][R26.64] ;  /* 0x000000061a167981 */ /* 0x000ea8000c1e9900 */
[----:B------:R-:W5:Y:S04]  /*1840*/  LDG.E.CONSTANT R24, desc[UR6][R26.64+0x4] ;  /* 0x000004061a187981 */ /* 0x000f68000c1e9900 */
[----:B------:R-:W3:Y:S01]  /*1850*/  LDG.E.CONSTANT R29, desc[UR6][R26.64+0x8] ;  /* 0x000008061a1d7981 */ /* 0x000ee2000c1e9900 */
[----:B------:R-:W0:Y:S01]  /*1860*/  S2UR UR5, SR_CgaCtaId ;  /* 0x00000000000579c3 */ /* 0x000e220000008800 */
[----:B------:R-:W-:-:S02]  /*1870*/  UMOV UR4, 0x400 ;  /* 0x0000040000047882 */ /* 0x000fc40000000000 */
[----:B0-----:R-:W-:-:S06]  /*1880*/  ULEA UR4, UR5, UR4, 0x18 ;  /* 0x0000000405047291 */ /* 0x001fcc000f8ec0ff */
[----:B------:R-:W-:-:S05]  /*1890*/  LEA R20, R19, UR4, 0x2 ;  /* 0x0000000413147c11 */ /* 0x000fca000f8e10ff */
[----:B------:R-:W2:Y:S02]  /*18a0*/  LDS.128 R8, [R20] ;  /* 0x0000000014087984 */ /* 0x000ea40000000c00 */
[----:B--2---:R-:W-:Y:S02]  /*18b0*/  FFMA R8, R8, R22, R25 ;  /* 0x0000001608087223 */ /* 0x004fe40000000019 */
[----:B------:R-:W2:Y:S02]  /*18c0*/  LDG.E.CONSTANT R25, desc[UR6][R26.64+0x10] ;  /* 0x000010061a197981 */ /* 0x000ea4000c1e9900 */
[----:B-----5:R-:W-:Y:S02]  /*18d0*/  FFMA R24, R24, R9, R8 ;  /* 0x0000000918187223 */ /* 0x020fe40000000008 */
[----:B------:R-:W5:Y:S02]  /*18e0*/  LDG.E.CONSTANT R8, desc[UR6][R26.64+0xc] ;  /* 0x00000c061a087981 */ /* 0x000f64000c1e9900 */
[----:B---3--:R-:W-:-:S02]  /*18f0*/  FFMA R9, R29, R10, R24 ;  /* 0x0000000a1d097223 */ /* 0x008fc40000000018 */
[----:B------:R-:W3:Y:S04]  /*1900*/  LDG.E.CONSTANT R22, desc[UR6][R26.64+0x14] ;  /* 0x000014061a167981 */ /* 0x000ee8000c1e9900 */
[----:B------:R-:W4:Y:S04]  /*1910*/  LDG.E.CONSTANT R29, desc[UR6][R26.64+0x18] ;  /* 0x000018061a1d7981 */ /* 0x000f28000c1e9900 */
[----:B------:R-:W4:Y:S01]  /*1920*/  LDG.E.CONSTANT R24, desc[UR6][R26.64+0x1c] ;  /* 0x00001c061a187981 */ /* 0x000f22000c1e9900 */
[----:B------:R-:W-:Y:S02]  /*1930*/  VIADD R19, R19, 0x8 ;  /* 0x0000000813137836 */ /* 0x000fe40000000000 */
[----:B-----5:R-:W-:-:S02]  /*1940*/  FFMA R28, R8, R11, R9 ;  /* 0x0000000b081c7223 */ /* 0x020fc40000000009 */
[----:B------:R-:W2:Y:S02]  /*1950*/  LDS.128 R8, [R20+0x10] ;  /* 0x0000100014087984 */ /* 0x000ea40000000c00 */
[----:B--2---:R-:W-:-:S04]  /*1960*/  FFMA R25, R8, R25, R28 ;  /* 0x0000001908197223 */ /* 0x004fc8000000001c */
[----:B---3--:R-:W-:-:S04]  /*1970*/  FFMA R22, R22, R9, R25 ;  /* 0x0000000916167223 */ /* 0x008fc80000000019 */
[----:B----4-:R-:W-:-:S04]  /*1980*/  FFMA R29, R29, R10, R22 ;  /* 0x0000000a1d1d7223 */ /* 0x010fc80000000016 */
[----:B------:R-:W-:-:S07]  /*1990*/  FFMA R25, R24, R11, R29 ;  /* 0x0000000b18197223 */ /* 0x000fce000000001d */
.L_x_126:
[----:B------:R-:W0:Y:S02]  /*19a0*/  LDC R20, c[0x0][0x3b4] ;  /* 0x0000ed00ff147b82 */ /* 0x000e240000000800 */
[----:B0-----:R-:W-:-:S04]  /*19b0*/  LOP3.LUT R8, R20, 0x7, RZ, 0xc0, !PT ;  /* 0x0000000714087812 */ /* 0x001fc800078ec0ff */
[----:B------:R-:W-:-:S13]  /*19c0*/  ISETP.NE.AND P0, PT, R8, RZ, PT ;  /* 0x000000ff0800720c */ /* 0x000fda0003f05270 */
[----:B------:R-:W-:Y:S05]  /*19d0*/  @!P0 BRA `(.L_x_125) ;  /* 0x0000000000b08947 */ /* 0x000fea0003800000 */
[----:B------:R-:W-:Y:S02]  /*19e0*/  IADD3 R8, PT, PT, R8, -0x1, RZ ;  /* 0xffffffff08087810 */ /* 0x000fe40007ffe0ff */
[----:B------:R-:W-:Y:S02]  /*19f0*/  LOP3.LUT R20, R20, 0x3, RZ, 0xc0, !PT ;  /* 0x0000000314147812 */ /* 0x000fe400078ec0ff */
[----:B------:R-:W-:Y:S02]  /*1a00*/  ISETP.GE.U32.AND P0, PT, R8, 0x3, PT ;  /* 0x000000030800780c */ /* 0x000fe40003f06070 */
[----:B------:R-:W-:-:S11]  /*1a10*/  ISETP.NE.AND P1, PT, R20, RZ, PT ;  /* 0x000000ff1400720c */ /* 0x000fd60003f25270 */
[----:B------:R-:W-:Y:S05]  /*1a20*/  @!P0 BRA `(.L_x_127) ;  /* 0x00000000004c8947 */ /* 0x000fea0003800000 */
[----:B------:R-:W0:Y:S01]  /*1a30*/  LDCU.64 UR4, c[0x0][0x390] ;  /* 0x00007200ff0477ac */ /* 0x000e220008000a00 */
[----:B------:R-:W-:-:S05]  /*1a40*/  IADD3 R8, P0, PT, R19, R18, RZ ;  /* 0x0000001213087210 */ /* 0x000fca0007f1e0ff */
[----:B------:R-:W-:Y:S01]  /*1a50*/  IMAD.X R9, RZ, RZ, R17, P0 ;  /* 0x000000ffff097224 */ /* 0x000fe200000e0611 */
[----:B0-----:R-:W-:-:S04]  /*1a60*/  LEA R26, P0, R8, UR4, 0x2 ;  /* 0x00000004081a7c11 */ /* 0x001fc8000f8010ff */
[----:B------:R-:W-:-:S05]  /*1a70*/  LEA.HI.X R27, R8, UR5, R9, 0x2, P0 ;  /* 0x00000005081b7c11 */ /* 0x000fca00080f1409 */
[----:B------:R-:W2:Y:S01]  /*1a80*/  LDG.E.CONSTANT R22, desc[UR6][R26.64] ;  /* 0x000000061a167981 */ /* 0x000ea2000c1e9900 */
[----:B------:R-:W0:Y:S01]  /*1a90*/  S2UR UR5, SR_CgaCtaId ;  /* 0x00000000000579c3 */ /* 0x000e220000008800 */
[----:B------:R-:W-:Y:S02]  /*1aa0*/  UMOV UR4, 0x400 ;  /* 0x0000040000047882 */ /* 0x000fe40000000000 */
[----:B------:R-:W5:Y:S04]  /*1ab0*/  LDG.E.CONSTANT R24, desc[UR6][R26.64+0x8] ;  /* 0x000008061a187981 */ /* 0x000f68000c1e9900 */
[----:B------:R-:W3:Y:S01]  /*1ac0*/  LDG.E.CONSTANT R29, desc[UR6][R26.64+0xc] ;  /* 0x00000c061a1d7981 */ /* 0x000ee2000c1e9900 */
[----:B0-----:R-:W-:-:S06]  /*1ad0*/  ULEA UR4, UR5, UR4, 0x18 ;  /* 0x0000000405047291 */ /* 0x001fcc000f8ec0ff */
[----:B------:R-:W-:-:S06]  /*1ae0*/  LEA R8, R19, UR4, 0x2 ;  /* 0x0000000413087c11 */ /* 0x000fcc000f8e10ff */
[----:B------:R-:W2:Y:S02]  /*1af0*/  LDS.128 R8, [R8] ;  /* 0x0000000008087984 */ /* 0x000ea40000000c00 */
[----:B--2---:R-:W-:Y:S02]  /*1b00*/  FFMA R22, R8, R22, R25 ;  /* 0x0000001608167223 */ /* 0x004fe40000000019 */
[----:B------:R-:W2:Y:S01]  /*1b10*/  LDG.E.CONSTANT R25, desc[UR6][R26.64+0x4] ;  /* 0x000004061a197981 */ /* 0x000ea2000c1e9900 */
[----:B------:R-:W-:Y:S02]  /*1b20*/  VIADD R19, R19, 0x4 ;  /* 0x0000000413137836 */ /* 0x000fe40000000000 */
[----:B--2---:R-:W-:-:S04]  /*1b30*/  FFMA R9, R25, R9, R22 ;  /* 0x0000000919097223 */ /* 0x004fc80000000016 */
[----:B-----5:R-:W-:-:S04]  /*1b40*/  FFMA R10, R24, R10, R9 ;  /* 0x0000000a180a7223 */ /* 0x020fc80000000009 */
[----:B---3--:R-:W-:-:S07]  /*1b50*/  FFMA R25, R29, R11, R10 ;  /* 0x0000000b1d197223 */ /* 0x008fce000000000a */
.L_x_127:
[----:B------:R-:W-:Y:S05]  /*1b60*/  @!P1 BRA `(.L_x_125) ;  /* 0x00000000004c9947 */ /* 0x000fea0003800000 */
[----:B------:R-:W0:Y:S01]  /*1b70*/  LDCU.64 UR4, c[0x0][0x390] ;  /* 0x00007200ff0477ac */ /* 0x000e220008000a00 */
[----:B------:R-:W-:-:S04]  /*1b80*/  IADD3 R18, P0, PT, R19, R18, RZ ;  /* 0x0000001213127210 */ /* 0x000fc80007f1e0ff */
[----:B------:R-:W-:Y:S02]  /*1b90*/  IADD3.X R17, PT, PT, RZ, R17, RZ, P0, !PT ;  /* 0x00000011ff117210 */ /* 0x000fe400007fe4ff */
[----:B0-----:R-:W-:-:S04]  /*1ba0*/  LEA R26, P0, R18, UR4, 0x2 ;  /* 0x00000004121a7c11 */ /* 0x001fc8000f8010ff */
[----:B------:R-:W-:-:S05]  /*1bb0*/  LEA.HI.X R27, R18, UR5, R17, 0x2, P0 ;  /* 0x00000005121b7c11 */ /* 0x000fca00080f1411 */
[----:B------:R-:W2:Y:S01]  /*1bc0*/  LDG.E.CONSTANT R17, desc[UR6][R26.64] ;  /* 0x000000061a117981 */ /* 0x000ea2000c1e9900 */
[----:B------:R-:W0:Y:S01]  /*1bd0*/  S2UR UR5, SR_CgaCtaId ;  /* 0x00000000000579c3 */ /* 0x000e220000008800 */
[----:B------:R-:W-:Y:S01]  /*1be0*/  UMOV UR4, 0x400 ;  /* 0x0000040000047882 */ /* 0x000fe20000000000 */
[----:B------:R-:W-:Y:S01]  /*1bf0*/  ISETP.NE.AND P0, PT, R20, 0x1, PT ;  /* 0x000000011400780c */ /* 0x000fe20003f05270 */
[----:B0-----:R-:W-:-:S06]  /*1c00*/  ULEA UR4, UR5, UR4, 0x18 ;  /* 0x0000000405047291 */ /* 0x001fcc000f8ec0ff */
[----:B------:R-:W-:-:S06]  /*1c10*/  LEA R8, R19, UR4, 0x2 ;  /* 0x0000000413087c11 */ /* 0x000fcc000f8e10ff */
[----:B------:R-:W2:Y:S02]  /*1c20*/  LDS.128 R8, [R8] ;  /* 0x0000000008087984 */ /* 0x000ea40000000c00 */
[----:B--2---:R-:W-:Y:S01]  /*1c30*/  FFMA R25, R8, R17, R25 ;  /* 0x0000001108197223 */ /* 0x004fe20000000019 */
[----:B------:R-:W-:Y:S06]  /*1c40*/  @!P0 BRA `(.L_x_125) ;  /* 0x0000000000148947 */ /* 0x000fec0003800000 */
[----:B------:R-:W-:Y:S01]  /*1c50*/  ISETP.NE.AND P0, PT, R20, 0x2, PT ;  /* 0x000000021400780c */ /* 0x000fe20003f05270 */
[----:B------:R-:W2:-:S12]  /*1c60*/  LDG.E.CONSTANT R8, desc[UR6][R26.64+0x4] ;  /* 0x000004061a087981 */ /* 0x000e98000c1e9900 */
[----:B------:R-:W5:Y:S01]  /*1c70*/  @P0 LDG.E.CONSTANT R18, desc[UR6][R26.64+0x8] ;  /* 0x000008061a120981 */ /* 0x000f62000c1e9900 */
[----:B--2---:R-:W-:-:S04]  /*1c80*/  FFMA R25, R8, R9, R25 ;  /* 0x0000000908197223 */ /* 0x004fc80000000019 */
[----:B-----5:R-:W-:-:S07]  /*1c90*/  @P0 FFMA R25, R18, R10, R25 ;  /* 0x0000000a12190223 */ /* 0x020fce0000000019 */
.L_x_125:
[----:B------:R-:W3:Y:S01]  /*1ca0*/  LDCU UR4, c[0x0][0x3a0] ;  /* 0x00007400ff0477ac */ /* 0x000ee20008000800 */
[----:B0-----:R-:W-:Y:S01]  /*1cb0*/  IMAD.MOV.U32 R8, RZ, RZ, 0x3bbb989d ;  /* 0x3bbb989dff087424 */ /* 0x001fe200078e00ff */
[----:B------:R-:W-:Y:S01]  /*1cc0*/  IADD3 R15, PT, PT, R15, UR9, RZ ;  /* 0x000000090f0f7c10 */ /* 0x000fe2000fffe0ff */
[----:B------:R-:W-:-:S03]  /*1cd0*/  IMAD.MOV.U32 R9, RZ, RZ, 0x437c0000 ;  /* 0x437c0000ff097424 */ /* 0x000fc600078e00ff */
[----:B------:R-:W-:Y:S01]  /*1ce0*/  ISETP.LE.AND P1, PT, R15, R2, PT ;  /* 0x000000020f00720c */ /* 0x000fe20003f23270 */
[----:B---3--:R-:W-:Y:S01]  /*1cf0*/  FFMA R25, R25, UR4, -R21 ;  /* 0x0000000419197c23 */ /* 0x008fe20008000815 */
[----:B------:R-:W0:Y:S03]  /*1d00*/  LDCU UR4, c[0x0][0x3a8] ;  /* 0x00007500ff0477ac */ /* 0x000e260008000800 */
[----:B------:R-:W-:-:S04]  /*1d10*/  FFMA.SAT R8, R25, R8, 0.5 ;  /* 0x3f00000019087423 */ /* 0x000fc80000002008 */
[----:B------:R-:W-:-:S04]  /*1d20*/  FFMA.RM R8, R8, R9, 12582913 ;  /* 0x4b40000108087423 */ /* 0x000fc80000004009 */
[C---:B------:R-:W-:Y:S01]  /*1d30*/  FADD R10, R8.reuse, -12583039 ;  /* 0xcb40007f080a7421 */ /* 0x040fe20000000000 */
[----:B------:R-:W-:-:S03]  /*1d40*/  IMAD.SHL.U32 R9, R8, 0x800000, RZ ;  /* 0x0080000008097824 */ /* 0x000fc600078e00ff */
[----:B------:R-:W-:Y:S01]  /*1d50*/  FFMA R10, R25, 1.4426950216293334961, -R10 ;  /* 0x3fb8aa3b190a7823 */ /* 0x000fe2000000080a */
[----:B0-----:R-:W-:-:S03]  /*1d60*/  ISETP.GE.AND P0, PT, R15, UR4, PT ;  /* 0x000000040f007c0c */ /* 0x001fc6000bf06270 */
[----:B------:R-:W-:-:S06]  /*1d70*/  FFMA R10, R25, 1.925963033500011079e-08, R10 ;  /* 0x32a57060190a7823 */ /* 0x000fcc000000000a */
[----:B------:R-:W0:Y:S02]  /*1d80*/  MUFU.EX2 R10, R10 ;  /* 0x0000000a000a7308 */ /* 0x000e240000000800 */
[----:B0-----:R-:W-:Y:S02]  /*1d90*/  FFMA R16, R9, R10, R16 ;  /* 0x0000000a09107223 */ /* 0x001fe40000000010 */
[----:B------:R-:W-:Y:S05]  /*1da0*/  @!P0 BRA P1, `(.L_x_128) ;  /* 0xfffffff400848947 */ /* 0x000fea000083ffff */
.L_x_119:
[----:B----4-:R-:W-:Y:S05]  /*1db0*/  BSYNC.RECONVERGENT B0 ;  /* 0x0000000000007941 */ /* 0x010fea0003800200 */
.L_x_118:
[----:B0-----:R-:W0:Y:S01]  /*1dc0*/  LDC R11, c[0x0][0x3b4] ;  /* 0x0000ed00ff0b7b82 */ /* 0x001e220000000800 */
[----:B------:R2:W-:Y:S01]  /*1dd0*/  STS [R3], R16 ;  /* 0x0000001003007388 */ /* 0x0005e20000000800 */
[----:B------:R-:W-:-:S06]  /*1de0*/  UISETP.GE.U32.AND UP0, UPT, UR9, 0x2, UPT ;  /* 0x000000020900788c */ /* 0x000fcc000bf06070 */
[----:B------:R-:W-:Y:S01]  /*1df0*/  BAR.SYNC.DEFER_BLOCKING 0x0 ;  /* 0x0000000000007b1d */ /* 0x000fe20000010000 */
[----:B0-----:R-:W-:-:S05]  /*1e00*/  ISETP.GE.AND P1, PT, R23, R11, PT ;  /* 0x0000000b1700720c */ /* 0x001fca0003f26270 */
[----:B--2---:R-:W-:Y:S08]  /*1e10*/  BRA.U !UP0, `(.L_x_129) ;  /* 0x0000000108307547 */ /* 0x004ff0000b800000 */
[----:B------:R-:W-:-:S07]  /*1e20*/  IMAD.U32 R5, RZ, RZ, UR9 ;  /* 0x00000009ff057e24 */ /* 0x000fce000f8e00ff */
.L_x_130:
        /* <DEDUP_REMOVED lines=8> */
[----:B------:R-:W-:Y:S01]  /*1eb0*/  ISETP.GT.U32.AND P0, PT, R5, 0x3, PT ;  /* 0x000000030500780c */ /* 0x000fe20003f04070 */
[----:B------:R-:W-:-:S12]  /*1ec0*/  IMAD.MOV.U32 R5, RZ, RZ, R12 ;  /* 0x000000ffff057224 */ /* 0x000fd800078e000c */
[----:B0-----:R-:W-:Y:S05]  /*1ed0*/  @P0 BRA `(.L_x_130) ;  /* 0xfffffffc00d40947 */ /* 0x001fea000383ffff */
.L_x_129:
[----:B------:R0:W2:Y:S01]  /*1ee0*/  LDS R20, [R4] ;  /* 0x0000000004147984 */ /* 0x0000a20000000800 */
[----:B------:R-:W-:Y:S06]  /*1ef0*/  BAR.SYNC.DEFER_BLOCKING 0x0 ;  /* 0x0000000000007b1d */ /* 0x000fec0000010000 */
[----:B------:R-:W-:Y:S05]  /*1f00*/  @P1 EXIT ;  /* 0x000000000000194d */ /* 0x000fea0003800000 */
[----:B------:R-:W4:Y:S01]  /*1f10*/  LDC R19, c[0x0][0x3a8] ;  /* 0x0000ea00ff137b82 */ /* 0x000f220000000800 */
[----:B------:R-:W5:Y:S01]  /*1f20*/  LDCU UR4, c[0x0][0x3b0] ;  /* 0x00007600ff0477ac */ /* 0x000f620008000800 */
[----:B------:R-:W-:Y:S01]  /*1f30*/  IMAD R0, R0, R11, RZ ;  /* 0x0000000b00007224 */ /* 0x000fe200078e02ff */
[C---:B-1----:R-:W-:Y:S01]  /*1f40*/  LOP3.LUT R18, R11.reuse, 0xfffffff0, RZ, 0xc0, !PT ;  /* 0xfffffff00b127812 */ /* 0x042fe200078ec0ff */
[----:B-----5:R-:W-:Y:S01]  /*1f50*/  IMAD R3, R11, UR4, RZ ;  /* 0x000000040b037c24 */ /* 0x020fe2000f8e02ff */
[C---:B----4-:R-:W-:Y:S02]  /*1f60*/  ISETP.GT.AND P0, PT, R19.reuse, RZ, PT ;  /* 0x000000ff1300720c */ /* 0x050fe40003f04270 */
[----:B------:R-:W-:Y:S02]  /*1f70*/  VIADDMNMX.U32 R19, R19, 0xffffffff, R2, PT ;  /* 0xffffffff13137846 */ /* 0x000fe40003800002 */
[----:B------:R-:W-:Y:S02]  /*1f80*/  ISETP.GT.AND P0, PT, R2, -0x1, P0 ;  /* 0xffffffff0200780c */ /* 0x000fe40000704270 */
[----:B------:R-:W-:-:S11]  /*1f90*/  LOP3.LUT R2, R11, 0x3, RZ, 0xc0, !PT ;  /* 0x000000030b027812 */ /* 0x000fd600078ec0ff */
.L_x_140:
[----:B------:R-:W-:Y:S01]  /*1fa0*/  IMAD.MOV.U32 R17, RZ, RZ, RZ ;  /* 0x000000ffff117224 */ /* 0x000fe200078e00ff */
[----:B------:R-:W-:Y:S06]  /*1fb0*/  @!P0 BRA `(.L_x_131) ;  /* 0x0000000800e48947 */ /* 0x000fec0003800000 */
[----:B------:R-:W-:-:S07]  /*1fc0*/  CS2R R16, SRZ ;  /* 0x0000000000107805 */ /* 0x000fce000001ff00 */
.L_x_139:
[----:B------:R-:W1:Y:S01]  /*1fd0*/  LDC R12, c[0x0][0x3b4] ;  /* 0x0000ed00ff0c7b82 */ /* 0x000e620000000800 */
[----:B------:R-:W-:Y:S01]  /*1fe0*/  IMAD R5, R3, R16, RZ ;  /* 0x0000001003057224 */ /* 0x000fe200078e02ff */
[----:B------:R-:W-:Y:S01]  /*1ff0*/  SHF.R.S32.HI R8, RZ, 0x1f, R0 ;  /* 0x0000001fff087819 */ /* 0x000fe20000011400 */
[----:B------:R-:W-:Y:S01]  /*2000*/  IMAD.MOV.U32 R15, RZ, RZ, RZ ;  /* 0x000000ffff0f7224 */ /* 0x000fe200078e00ff */
[----:B------:R-:W-:Y:S01]  /*2010*/  ISETP.NE.AND P3, PT, R16, R19, PT ;  /* 0x000000131000720c */ /* 0x000fe20003f65270 */
[----:B------:R-:W-:Y:S01]  /*2020*/  IMAD.MOV.U32 R25, RZ, RZ, RZ ;  /* 0x000000ffff197224 */ /* 0x000fe200078e00ff */
[----:B0-----:R-:W-:Y:S02]  /*2030*/  IADD3 R4, P2, PT, R0, R5, RZ ;  /* 0x0000000500047210 */ /* 0x001fe40007f5e0ff */
[----:B------:R-:W-:Y:S02]  /*2040*/  IADD3 R16, PT, PT, R16, 0x1, RZ ;  /* 0x0000000110107810 */ /* 0x000fe40007ffe0ff */
[----:B------:R-:W-:-:S02]  /*2050*/  LEA.HI.X.SX32 R5, R5, R8, 0x1, P2 ;  /* 0x0000000805057211 */ /* 0x000fc400010f0eff */
[----:B-1----:R-:W-:-:S04]  /*2060*/  IADD3 R9, PT, PT, R12, -0x1, RZ ;  /* 0xffffffff0c097810 */ /* 0x002fc80007ffe0ff */
[----:B------:R-:W-:-:S13]  /*2070*/  ISETP.GE.U32.AND P1, PT, R9, 0xf, PT ;  /* 0x0000000f0900780c */ /* 0x000fda0003f26070 */
[----:B------:R-:W-:Y:S05]  /*2080*/  @!P1 BRA `(.L_x_132) ;  /* 0x0000000000e49947 */ /* 0x000fea0003800000 */
[----:B------:R-:W0:Y:S01]  /*2090*/  S2UR UR5, SR_CgaCtaId ;  /* 0x00000000000579c3 */ /* 0x000e220000008800 */
[----:B------:R-:W1:Y:S01]  /*20a0*/  LDCU.64 UR10, c[0x0][0x390] ;  /* 0x00007200ff0a77ac */ /* 0x000e620008000a00 */
[----:B------:R-:W-:Y:S02]  /*20b0*/  IMAD.MOV R13, RZ, RZ, -R18 ;  /* 0x000000ffff0d7224 */ /* 0x000fe400078e0a12 */
[----:B------:R-:W-:Y:S01]  /*20c0*/  IMAD.MOV.U32 R15, RZ, RZ, RZ ;  /* 0x000000ffff0f7224 */ /* 0x000fe200078e00ff */
[----:B------:R-:W-:Y:S01]  /*20d0*/  UMOV UR4, 0x400 ;  /* 0x0000040000047882 */ /* 0x000fe20000000000 */
[----:B-1----:R-:W-:-:S04]  /*20e0*/  LEA R8, P1, R4, UR10, 0x2 ;  /* 0x0000000a04087c11 */ /* 0x002fc8000f8210ff */
[----:B------:R-:W-:Y:S01]  /*20f0*/  IADD3 R8, P2, PT, R8, 0x20, RZ ;  /* 0x0000002008087810 */ /* 0x000fe20007f5e0ff */
[----:B0-----:R-:W-:Y:S01]  /*2100*/  ULEA UR4, UR5, UR4, 0x18 ;  /* 0x0000000405047291 */ /* 0x001fe2000f8ec0ff */
[----:B------:R-:W-:-:S03]  /*2110*/  LEA.HI.X R9, R4, UR11, R5, 0x2, P1 ;  /* 0x0000000b04097c11 */ /* 0x000fc600088f1405 */
[----:B------:R-:W-:Y:S01]  /*2120*/  UIADD3 UR4, UPT, UPT, UR4, 0x20, URZ ;  /* 0x0000002004047890 */ /* 0x000fe2000fffe0ff */
[----:B------:R-:W-:-:S05]  /*2130*/  IADD3.X R9, PT, PT, RZ, R9, RZ, P2, !PT ;  /* 0x00000009ff097210 */ /* 0x000fca00017fe4ff */
[----:B------:R-:W-:-:S07]  /*2140*/  IMAD.U32 R14, RZ, RZ, UR4 ;  /* 0x00000004ff0e7e24 */ /* 0x000fce000f8e00ff */
.L_x_133:
[----:B------:R-:W-:Y:S01]  /*2150*/  IMAD.MOV.U32 R24, RZ, RZ, R8 ;  /* 0x000000ffff187224 */ /* 0x000fe200078e0008 */
[----:B------:R-:W-:Y:S02]  /*2160*/  MOV R25, R9 ;  /* 0x0000000900197202 */ /* 0x000fe40000000f00 */
[----:B------:R-:W0:Y:S04]  /*2170*/  LDS.128 R8, [R14+-0x20] ;  /* 0xffffe0000e087984 */ /* 0x000e280000000c00 */
[----:B------:R-:W0:Y:S04]  /*2180*/  LDG.E.CONSTANT R22, desc[UR6][R24.64+-0x20] ;  /* 0xffffe00618167981 */ /* 0x000e28000c1e9900 */
[----:B------:R-:W4:Y:S04]  /*2190*/  LDG.E.CONSTANT R26, desc[UR6][R24.64+-0x1c] ;  /* 0xffffe406181a7981 */ /* 0x000f28000c1e9900 */
[----:B------:R-:W5:Y:S01]  /*21a0*/  LDG.E.CONSTANT R27, desc[UR6][R24.64+-0x18] ;  /* 0xffffe806181b7981 */ /* 0x000f62000c1e9900 */
[----:B0-----:R-:W-:-:S03]  /*21b0*/  FFMA R22, R8, R22, R15 ;  /* 0x0000001608167223 */ /* 0x001fc6000000000f */
[----:B------:R-:W2:Y:S01]  /*21c0*/  LDG.E.CONSTANT R8, desc[UR6][R24.64+-0x14] ;  /* 0xffffec0618087981 */ /* 0x000ea2000c1e9900 */
[----:B----4-:R-:W-:-:S03]  /*21d0*/  FFMA R9, R9, R26, R22 ;  /* 0x0000001a09097223 */ /* 0x010fc60000000016 */
[----:B------:R-:W4:Y:S04]  /*21e0*/  LDG.E.CONSTANT R15, desc[UR6][R24.64+-0x10] ;  /* 0xfffff006180f7981 */ /* 0x000f28000c1e9900 */
[----:B------:R-:W3:Y:S01]  /*21f0*/  LDG.E.CONSTANT R22, desc[UR6][R24.64+-0xc] ;  /* 0xfffff40618167981 */ /* 0x000ee2000c1e9900 */
[----:B-----5:R-:W-:-:S03]  /*2200*/  FFMA R10, R10, R27, R9 ;  /* 0x0000001b0a0a7223 */ /* 0x020fc60000000009 */
[----:B------:R-:W5:Y:S01]  /*2210*/  LDG.E.CONSTANT R27, desc[UR6][R24.64+-0x8] ;  /* 0xfffff806181b7981 */ /* 0x000f62000c1e9900 */
[----:B--2---:R-:W-:-:S03]  /*2220*/  FFMA R29, R11, R8, R10 ;  /* 0x000000080b1d7223 */ /* 0x004fc6000000000a */
[----:B------:R-:W4:Y:S02]  /*2230*/  LDS.128 R8, [R14+-0x10] ;  /* 0xfffff0000e087984 */ /* 0x000f240000000c00 */
[----:B----4-:R-:W-:Y:S02]  /*2240*/  FFMA R26, R8, R15, R29 ;  /* 0x0000000f081a7223 */ /* 0x010fe4000000001d */
[----:B------:R-:W2:Y:S02]  /*2250*/  LDG.E.CONSTANT R8, desc[UR6][R24.64+-0x4] ;  /* 0xfffffc0618087981 */ /* 0x000ea4000c1e9900 */
[----:B---3--:R-:W-:Y:S02]  /*2260*/  FFMA R9, R9, R22, R26 ;  /* 0x0000001609097223 */ /* 0x008fe4000000001a */
[----:B------:R-:W3:Y:S04]  /*2270*/  LDG.E.CONSTANT R15, desc[UR6][R24.64] ;  /* 0x00000006180f7981 */ /* 0x000ee8000c1e9900 */
[----:B------:R-:W4:Y:S01]  /*2280*/  LDG.E.CONSTANT R22, desc[UR6][R24.64+0x4] ;  /* 0x0000040618167981 */ /* 0x000f22000c1e9900 */
[----:B-----5:R-:W-:-:S03]  /*2290*/  FFMA R10, R10, R27, R9 ;  /* 0x0000001b0a0a7223 */ /* 0x020fc60000000009 */
[----:B------:R-:W5:Y:S01]  /*22a0*/  LDG.E.CONSTANT R27, desc[UR6][R24.64+0x8] ;  /* 0x00000806181b7981 */ /* 0x000f62000c1e9900 */
[----:B--2---:R-:W-:-:S03]  /*22b0*/  FFMA R29, R11, R8, R10 ;  /* 0x000000080b1d7223 */ /* 0x004fc6000000000a */
[----:B------:R-:W3:Y:S02]  /*22c0*/  LDS.128 R8, [R14] ;  /* 0x000000000e087984 */ /* 0x000ee40000000c00 */
[----:B---3--:R-:W-:Y:S02]  /*22d0*/  FFMA R26, R8, R15, R29 ;  /* 0x0000000f081a7223 */ /* 0x008fe4000000001d */
[----:B------:R-:W2:Y:S02]  /*22e0*/  LDG.E.CONSTANT R8, desc[UR6][R24.64+0xc] ;  /* 0x00000c0618087981 */ /* 0x000ea4000c1e9900 */
[----:B----4-:R-:W-:Y:S02]  /*22f0*/  FFMA R9, R9, R22, R26 ;  /* 0x0000001609097223 */ /* 0x010fe4000000001a */
[----:B------:R-:W3:Y:S04]  /*2300*/  LDG.E.CONSTANT R15, desc[UR6][R24.64+0x10] ;  /* 0x00001006180f7981 */ /* 0x000ee8000c1e9900 */
[----:B------:R-:W4:Y:S01]  /*2310*/  LDG.E.CONSTANT R22, desc[UR6][R24.64+0x14] ;  /* 0x0000140618167981 */ /* 0x000f22000c1e9900 */
[----:B-----5:R-:W-:-:S03]  /*2320*/  FFMA R10, R10, R27, R9 ;  /* 0x0000001b0a0a7223 */ /* 0x020fc60000000009 */
[----:B------:R-:W5:Y:S04]  /*2330*/  LDG.E.CONSTANT R27, desc[UR6][R24.64+0x18] ;  /* 0x00001806181b7981 */ /* 0x000f68000c1e9900 */
[----:B------:R-:W5:Y:S01]  /*2340*/  LDG.E.CONSTANT R26, desc[UR6][R24.64+0x1c] ;  /* 0x00001c06181a7981 */ /* 0x000f62000c1e9900 */
[----:B------:R-:W-:-:S05]  /*2350*/  VIADD R13, R13, 0x10 ;  /* 0x000000100d0d7836 */ /* 0x000fca0000000000 */
[----:B------:R-:W-:Y:S01]  /*2360*/  ISETP.NE.AND P1, PT, R13, RZ, PT ;  /* 0x000000ff0d00720c */ /* 0x000fe20003f25270 */
[----:B--2---:R-:W-:Y:S02]  /*2370*/  FFMA R29, R11, R8, R10 ;  /* 0x000000080b1d7223 */ /* 0x004fe4000000000a */
[----:B------:R0:W3:Y:S02]  /*2380*/  LDS.128 R8, [R14+0x10] ;  /* 0x000010000e087984 */ /* 0x0000e40000000c00 */
[----:B0-----:R-:W-:Y:S01]  /*2390*/  IADD3 R14, PT, PT, R14, 0x40, RZ ;  /* 0x000000400e0e7810 */ /* 0x001fe20007ffe0ff */
[----:B---3--:R-:W-:-:S04]  /*23a0*/  FFMA R8, R8, R15, R29 ;  /* 0x0000000f08087223 */ /* 0x008fc8000000001d */
[----:B----4-:R-:W-:Y:S01]  /*23b0*/  FFMA R9, R9, R22, R8 ;  /* 0x0000001609097223 */ /* 0x010fe20000000008 */
[----:B------:R-:W-:-:S03]  /*23c0*/  IADD3 R8, P2, PT, R24, 0x40, RZ ;  /* 0x0000004018087810 */ /* 0x000fc60007f5e0ff */
[----:B-----5:R-:W-:Y:S02]  /*23d0*/  FFMA R10, R10, R27, R9 ;  /* 0x0000001b0a0a7223 */ /* 0x020fe40000000009 */
[----:B------:R-:W-:Y:S02]  /*23e0*/  IMAD.X R9, RZ, RZ, R25, P2 ;  /* 0x000000ffff097224 */ /* 0x000fe400010e0619 */
[----:B------:R-:W-:Y:S01]  /*23f0*/  FFMA R15, R11, R26, R10 ;  /* 0x0000001a0b0f7223 */ /* 0x000fe2000000000a */
[----:B------:R-:W-:Y:S06]  /*2400*/  @P1 BRA `(.L_x_133) ;  /* 0xfffffffc00501947 */ /* 0x000fec000383ffff */
[----:B------:R-:W-:-:S07]  /*2410*/  IMAD.MOV.U32 R25, RZ, RZ, R18 ;  /* 0x000000ffff197224 */ /* 0x000fce00078e0012 */
.L_x_132:
[----:B------:R-:W-:-:S04]  /*2420*/  LOP3.LUT R8, R12, 0xf, RZ, 0xc0, !PT ;  /* 0x0000000f0c087812 */ /* 0x000fc800078ec0ff */
[----:B------:R-:W-:-:S13]  /*2430*/  ISETP.NE.AND P1, PT, R8, RZ, PT ;  /* 0x000000ff0800720c */ /* 0x000fda0003f25270 */
[----:B------:R-:W-:Y:S05]  /*2440*/  @!P1 BRA `(.L_x_134) ;  /* 0x0000000400389947 */ /* 0x000fea0003800000 */
[----:B------:R-:W0:Y:S01]  /*2450*/  LDCU UR4, c[0x0][0x3b4] ;  /* 0x00007680ff0477ac */ /* 0x000e220008000800 */
[----:B------:R-:W-:-:S05]  /*2460*/  VIADD R8, R8, 0xffffffff ;  /* 0xffffffff08087836 */ /* 0x000fca0000000000 */
[----:B------:R-:W-:Y:S01]  /*2470*/  ISETP.GE.U32.AND P1, PT, R8, 0x7, PT ;  /* 0x000000070800780c */ /* 0x000fe20003f26070 */
[----:B0-----:R-:W-:-:S04]  /*2480*/  ULOP3.LUT UR8, UR4, 0x7, URZ, 0xc0, !UPT ;  /* 0x0000000704087892 */ /* 0x001fc8000f8ec0ff */
[----:B------:R-:W-:-:S08]  /*2490*/  UISETP.NE.AND UP0, UPT, UR8, URZ, UPT ;  /* 0x000000ff0800728c */ /* 0x000fd0000bf05270 */
[----:B------:R-:W-:Y:S05]  /*24a0*/  @!P1 BRA `(.L_x_135) ;  /* 0x0000000000709947 */ /* 0x000fea0003800000 */
[----:B------:R-:W0:Y:S01]  /*24b0*/  LDC.64 R8, c[0x0][0x390] ;  /* 0x0000e400ff087b82 */ /* 0x000e220000000a00 */
[----:B------:R-:W-:-:S04]  /*24c0*/  IADD3 R10, P1, PT, R25, R4, RZ ;  /* 0x00000004190a7210 */ /* 0x000fc80007f3e0ff */
[----:B------:R-:W-:Y:S02]  /*24d0*/  IADD3.X R11, PT, PT, RZ, R5, RZ, P1, !PT ;  /* 0x00000005ff0b7210 */ /* 0x000fe40000ffe4ff */
[----:B0-----:R-:W-:-:S04]  /*24e0*/  LEA R26, P1, R10, R8, 0x2 ;  /* 0x000000080a1a7211 */ /* 0x001fc800078210ff */
[----:B------:R-:W-:-:S05]  /*24f0*/  LEA.HI.X R27, R10, R9, R11, 0x2, P1 ;  /* 0x000000090a1b7211 */ /* 0x000fca00008f140b */
[----:B------:R-:W4:Y:S04]  /*2500*/  LDG.E.CONSTANT R12, desc[UR6][R26.64] ;  /* 0x000000061a0c7981 */ /* 0x000f28000c1e9900 */
[----:B------:R-:W5:Y:S01]  /*2510*/  LDG.E.CONSTANT R29, desc[UR6][R26.64+0x4] ;  /* 0x000004061a1d7981 */ /* 0x000f62000c1e9900 */
[----:B------:R-:W0:Y:S01]  /*2520*/  S2UR UR5, SR_CgaCtaId ;  /* 0x00000000000579c3 */ /* 0x000e220000008800 */
[----:B------:R-:W-:Y:S02]  /*2530*/  UMOV UR4, 0x400 ;  /* 0x0000040000047882 */ /* 0x000fe40000000000 */
[----:B------:R-:W2:Y:S04]  /*2540*/  LDG.E.CONSTANT R13, desc[UR6][R26.64+0x8] ;  /* 0x000008061a0d7981 */ /* 0x000ea8000c1e9900 */
[----:B------:R-:W3:Y:S04]  /*2550*/  LDG.E.CONSTANT R22, desc[UR6][R26.64+0x14] ;  /* 0x000014061a167981 */ /* 0x000ee8000c1e9900 */
[----:B------:R-:W3:Y:S01]  /*2560*/  LDG.E.CONSTANT R28, desc[UR6][R26.64+0x1c] ;  /* 0x00001c061a1c7981 */ /* 0x000ee2000c1e9900 */
[----:B0-----:R-:W-:-:S06]  /*2570*/  ULEA UR4, UR5, UR4, 0x18 ;  /* 0x0000000405047291 */ /* 0x001fcc000f8ec0ff */
[----:B------:R-:W-:-:S05]  /*2580*/  LEA R24, R25, UR4, 0x2 ;  /* 0x0000000419187c11 */ /* 0x000fca000f8e10ff */
[----:B------:R-:W4:Y:S02]  /*2590*/  LDS.128 R8, [R24] ;  /* 0x0000000018087984 */ /* 0x000f240000000c00 */
[----:B----4-:R-:W-:Y:S02]  /*25a0*/  FFMA R12, R8, R12, R15 ;  /* 0x0000000c080c7223 */ /* 0x010fe4000000000f */
[----:B------:R-:W4:Y:S02]  /*25b0*/  LDG.E.CONSTANT R8, desc[UR6][R26.64+0xc] ;  /* 0x00000c061a087981 */ /* 0x000f24000c1e9900 */
[----:B-----5:R-:W-:Y:S02]  /*25c0*/  FFMA R12, R29, R9, R12 ;  /* 0x000000091d0c7223 */ /* 0x020fe4000000000c */
[----:B------:R-:W5:Y:S04]  /*25d0*/  LDG.E.CONSTANT R9, desc[UR6][R26.64+0x10] ;  /* 0x000010061a097981 */ /* 0x000f68000c1e9900 */
[----:B------:R-:W3:Y:S01]  /*25e0*/  LDG.E.CONSTANT R29, desc[UR6][R26.64+0x18] ;  /* 0x000018061a1d7981 */ /* 0x000ee2000c1e9900 */
[----:B--2---:R-:W-:-:S03]  /*25f0*/  FFMA R10, R13, R10, R12 ;  /* 0x0000000a0d0a7223 */ /* 0x004fc6000000000c */
[----:B------:R-:W5:Y:S01]  /*2600*/  LDS.128 R12, [R24+0x10] ;  /* 0x00001000180c7984 */ /* 0x000f620000000c00 */
[----:B------:R-:W-:Y:S02]  /*2610*/  VIADD R25, R25, 0x8 ;  /* 0x0000000819197836 */ /* 0x000fe40000000000 */
[----:B----4-:R-:W-:-:S04]  /*2620*/  FFMA R11, R8, R11, R10 ;  /* 0x0000000b080b7223 */ /* 0x010fc8000000000a */
[----:B-----5:R-:W-:-:S04]  /*2630*/  FFMA R9, R12, R9, R11 ;  /* 0x000000090c097223 */ /* 0x020fc8000000000b */
[----:B---3--:R-:W-:-:S04]  /*2640*/  FFMA R22, R22, R13, R9 ;  /* 0x0000000d16167223 */ /* 0x008fc80000000009 */
[----:B------:R-:W-:-:S04]  /*2650*/  FFMA R29, R29, R14, R22 ;  /* 0x0000000e1d1d7223 */ /* 0x000fc80000000016 */
[----:B------:R-:W-:-:S07]  /*2660*/  FFMA R15, R28, R15, R29 ;  /* 0x0000000f1c0f7223 */ /* 0x000fce000000001d */
.L_x_135:
[----:B------:R-:W-:Y:S05]  /*2670*/  BRA.U !UP0, `(.L_x_134) ;  /* 0x0000000108ac7547 */ /* 0x000fea000b800000 */
[----:B------:R-:W-:Y:S01]  /*2680*/  UIADD3 UR4, UPT, UPT, UR8, -0x1, URZ ;  /* 0xffffffff08047890 */ /* 0x000fe2000fffe0ff */
[----:B------:R-:W-:-:S03]  /*2690*/  ISETP.NE.AND P2, PT, R2, RZ, PT ;  /* 0x000000ff0200720c */ /* 0x000fc60003f45270 */
[----:B------:R-:W-:-:S09]  /*26a0*/  UISETP.GE.U32.AND UP0, UPT, UR4, 0x3, UPT ;  /* 0x000000030400788c */ /* 0x000fd2000bf06070 */
[----:B------:R-:W-:Y:S05]  /*26b0*/  BRA.U !UP0, `(.L_x_136) ;  /* 0x00000001084c7547 */ /* 0x000fea000b800000 */
[----:B------:R-:W0:Y:S01]  /*26c0*/  LDC.64 R8, c[0x0][0x390] ;  /* 0x0000e400ff087b82 */ /* 0x000e220000000a00 */
[----:B------:R-:W-:-:S05]  /*26d0*/  IADD3 R10, P1, PT, R25, R4, RZ ;  /* 0x00000004190a7210 */ /* 0x000fca0007f3e0ff */
[----:B------:R-:W-:Y:S01]  /*26e0*/  IMAD.X R11, RZ, RZ, R5, P1 ;  /* 0x000000ffff0b7224 */ /* 0x000fe200008e0605 */
[----:B0-----:R-:W-:-:S04]  /*26f0*/  LEA R12, P1, R10, R8, 0x2 ;  /* 0x000000080a0c7211 */ /* 0x001fc800078210ff */
[----:B------:R-:W-:-:S05]  /*2700*/  LEA.HI.X R13, R10, R9, R11, 0x2, P1 ;  /* 0x000000090a0d7211 */ /* 0x000fca00008f140b */
[----:B------:R-:W4:Y:S04]  /*2710*/  LDG.E.CONSTANT R14, desc[UR6][R12.64] ;  /* 0x000000060c0e7981 */ /* 0x000f28000c1e9900 */
[----:B------:R-:W5:Y:S04]  /*2720*/  LDG.E.CONSTANT R27, desc[UR6][R12.64+0x4] ;  /* 0x000004060c1b7981 */ /* 0x000f68000c1e9900 */
[----:B------:R-:W2:Y:S04]  /*2730*/  LDG.E.CONSTANT R22, desc[UR6][R12.64+0x8] ;  /* 0x000008060c167981 */ /* 0x000ea8000c1e9900 */
[----:B------:R-:W3:Y:S01]  /*2740*/  LDG.E.CONSTANT R29, desc[UR6][R12.64+0xc] ;  /* 0x00000c060c1d7981 */ /* 0x000ee2000c1e9900 */
[----:B------:R-:W0:Y:S01]  /*2750*/  S2UR UR5, SR_CgaCtaId ;  /* 0x00000000000579c3 */ /* 0x000e220000008800 */
[----:B------:R-:W-:-:S02]  /*2760*/  UMOV UR4, 0x400 ;  /* 0x0000040000047882 */ /* 0x000fc40000000000 */
[----:B0-----:R-:W-:-:S06]  /*2770*/  ULEA UR4, UR5, UR4, 0x18 ;  /* 0x0000000405047291 */ /* 0x001fcc000f8ec0ff */
[C---:B------:R-:W-:Y:S02]  /*2780*/  LEA R8, R25.reuse, UR4, 0x2 ;  /* 0x0000000419087c11 */ /* 0x040fe4000f8e10ff */
[----:B------:R-:W-:-:S04]  /*2790*/  IADD3 R25, PT, PT, R25, 0x4, RZ ;  /* 0x0000000419197810 */ /* 0x000fc80007ffe0ff */
[----:B------:R-:W4:Y:S02]  /*27a0*/  LDS.128 R8, [R8] ;  /* 0x0000000008087984 */ /* 0x000f240000000c00 */
[----:B----4-:R-:W-:-:S04]  /*27b0*/  FFMA R14, R8, R14, R15 ;  /* 0x0000000e080e7223 */ /* 0x010fc8000000000f */
[----:B-----5:R-:W-:-:S04]  /*27c0*/  FFMA R9, R27, R9, R14 ;  /* 0x000000091b097223 */ /* 0x020fc8000000000e */
[----:B--2---:R-:W-:-:S04]  /*27d0*/  FFMA R10, R22, R10, R9 ;  /* 0x0000000a160a7223 */ /* 0x004fc80000000009 */
[----:B---3--:R-:W-:-:S07]  /*27e0*/  FFMA R15, R29, R11, R10 ;  /* 0x0000000b1d0f7223 */ /* 0x008fce000000000a */
.L_x_136:
[----:B------:R-:W-:Y:S05]  /*27f0*/  @!P2 BRA `(.L_x_134) ;  /* 0x00000000004ca947 */ /* 0x000fea0003800000 */
[----:B------:R-:W0:Y:S01]  /*2800*/  LDC.64 R8, c[0x0][0x390] ;  /* 0x0000e400ff087b82 */ /* 0x000e220000000a00 */
[----:B------:R-:W-:-:S05]  /*2810*/  IADD3 R10, P1, PT, R25, R4, RZ ;  /* 0x00000004190a7210 */ /* 0x000fca0007f3e0ff */
[----:B------:R-:W-:Y:S01]  /*2820*/  IMAD.X R11, RZ, RZ, R5, P1 ;  /* 0x000000ffff0b7224 */ /* 0x000fe200008e0605 */
[----:B0-----:R-:W-:-:S04]  /*2830*/  LEA R12, P1, R10, R8, 0x2 ;  /* 0x000000080a0c7211 */ /* 0x001fc800078210ff */
[----:B------:R-:W-:-:S05]  /*2840*/  LEA.HI.X R13, R10, R9, R11, 0x2, P1 ;  /* 0x000000090a0d7211 */ /* 0x000fca00008f140b */
[----:B------:R-:W4:Y:S01]  /*2850*/  LDG.E.CONSTANT R14, desc[UR6][R12.64] ;  /* 0x000000060c0e7981 */ /* 0x000f22000c1e9900 */
[----:B------:R-:W0:Y:S01]  /*2860*/  S2UR UR5, SR_CgaCtaId ;  /* 0x00000000000579c3 */ /* 0x000e220000008800 */
[----:B------:R-:W-:Y:S01]  /*2870*/  UMOV UR4, 0x400 ;  /* 0x0000040000047882 */ /* 0x000fe20000000000 */
[----:B------:R-:W-:Y:S01]  /*2880*/  ISETP.NE.AND P1, PT, R2, 0x1, PT ;  /* 0x000000010200780c */ /* 0x000fe20003f25270 */
[----:B0-----:R-:W-:-:S06]  /*2890*/  ULEA UR4, UR5, UR4, 0x18 ;  /* 0x0000000405047291 */ /* 0x001fcc000f8ec0ff */
[----:B------:R-:W-:-:S06]  /*28a0*/  LEA R8, R25, UR4, 0x2 ;  /* 0x0000000419087c11 */ /* 0x000fcc000f8e10ff */
[----:B------:R-:W4:Y:S02]  /*28b0*/  LDS.128 R8, [R8] ;  /* 0x0000000008087984 */ /* 0x000f240000000c00 */
[----:B----4-:R-:W-:Y:S01]  /*28c0*/  FFMA R15, R8, R14, R15 ;  /* 0x0000000e080f7223 */ /* 0x010fe2000000000f */
[----:B------:R-:W-:Y:S06]  /*28d0*/  @!P1 BRA `(.L_x_134) ;  /* 0x0000000000149947 */ /* 0x000fec0003800000 */
[----:B------:R-:W-:Y:S01]  /*28e0*/  ISETP.NE.AND P1, PT, R2, 0x2, PT ;  /* 0x000000020200780c */ /* 0x000fe20003f25270 */
[----:B------:R-:W4:-:S12]  /*28f0*/  LDG.E.CONSTANT R8, desc[UR6][R12.64+0x4] ;  /* 0x000004060c087981 */ /* 0x000f18000c1e9900 */
[----:B------:R-:W5:Y:S01]  /*2900*/  @P1 LDG.E.CONSTANT R14, desc[UR6][R12.64+0x8] ;  /* 0x000008060c0e1981 */ /* 0x000f62000c1e9900 */
[----:B----4-:R-:W-:-:S04]  /*2910*/  FFMA R15, R8, R9, R15 ;  /* 0x00000009080f7223 */ /* 0x010fc8000000000f */
[----:B-----5:R-:W-:-:S07]  /*2920*/  @P1 FFMA R15, R14, R10, R15 ;  /* 0x0000000a0e0f1223 */ /* 0x020fce000000000f */
.L_x_134:
[----:B------:R-:W3:Y:S01]  /*2930*/  LDCU UR4, c[0x0][0x3a0] ;  /* 0x00007400ff0477ac */ /* 0x000ee20008000800 */
[----:B------:R-:W-:Y:S02]  /*2940*/  HFMA2 R9, -RZ, RZ, 3.7421875, 0 ;  /* 0x437c0000ff097431 */ /* 0x000fe400000001ff */
[----:B------:R-:W-:Y:S01]  /*2950*/  IMAD.MOV.U32 R8, RZ, RZ, 0x3bbb989d ;  /* 0x3bbb989dff087424 */ /* 0x000fe200078e00ff */
[----:B--2---:R-:W0:Y:S01]  /*2960*/  MUFU.RCP R11, R20 ;  /* 0x00000014000b7308 */ /* 0x004e220000001000 */
[----:B------:R-:W-:Y:S01]  /*2970*/  BSSY.RECONVERGENT B0, `(.L_x_137) ;  /* 0x0000014000007945 */ /* 0x000fe20003800200 */
[----:B---3--:R-:W-:-:S04]  /*2980*/  FFMA R15, R15, UR4, -R21 ;  /* 0x000000040f0f7c23 */ /* 0x008fc80008000815 */
        /* <DEDUP_REMOVED lines=16> */
[----:B------:R-:W-:Y:S05]  /*2a90*/  CALL.REL.NOINC `($__internal_2_$__cuda_sm3x_div_rn_noftz_f32_slowpath) ;  /* 0x0000000000587944 */ /* 0x000fea0003c00000 */
[----:B------:R-:W-:-:S07]  /*2aa0*/  IMAD.MOV.U32 R8, RZ, RZ, R11 ;  /* 0x000000ffff087224 */ /* 0x000fce00078e000b */
.L_x_138:
[----:B------:R-:W-:Y:S05]  /*2ab0*/  BSYNC.RECONVERGENT B0 ;  /* 0x0000000000007941 */ /* 0x000fea0003800200 */
.L_x_137:
[----:B------:R-:W0:Y:S01]  /*2ac0*/  LDCU.64 UR4, c[0x0][0x398] ;  /* 0x00007300ff0477ac */ /* 0x000e220008000a00 */
[----:B------:R-:W-:Y:S02]  /*2ad0*/  IADD3 R9, P1, PT, R23, R4, RZ ;  /* 0x0000000417097210 */ /* 0x000fe40007f3e0ff */
[----:B------:R-:W-:-:S04]  /*2ae0*/  SHF.R.S32.HI R10, RZ, 0x1f, R23 ;  /* 0x0000001fff0a7819 */ /* 0x000fc80000011417 */
[----:B------:R-:W-:Y:S02]  /*2af0*/  IADD3.X R10, PT, PT, R10, R5, RZ, P1, !PT ;  /* 0x000000050a0a7210 */ /* 0x000fe40000ffe4ff */
[----:B0-----:R-:W-:-:S04]  /*2b00*/  LEA R4, P1, R9, UR4, 0x2 ;  /* 0x0000000409047c11 */ /* 0x001fc8000f8210ff */
[----:B------:R-:W-:-:S05]  /*2b10*/  LEA.HI.X R5, R9, UR5, R10, 0x2, P1 ;  /* 0x0000000509057c11 */ /* 0x000fca00088f140a */
[----:B------:R-:W2:Y:S02]  /*2b20*/  LDG.E.CONSTANT R4, desc[UR6][R4.64] ;  /* 0x0000000604047981 */ /* 0x000ea4000c1e9900 */
[----:B--2---:R-:W-:Y:S01]  /*2b30*/  FFMA R17, R4, R8, R17 ;  /* 0x0000000804117223 */ /* 0x004fe20000000011 */
[----:B------:R-:W-:Y:S06]  /*2b40*/  @P3 BRA `(.L_x_139) ;  /* 0xfffffff400203947 */ /* 0x000fec000383ffff */
.L_x_131:
[----:B------:R-:W0:Y:S01]  /*2b50*/  LDCU.64 UR4, c[0x0][0x380] ;  /* 0x00007000ff0477ac */ /* 0x000e220008000a00 */
[----:B------:R-:W-:-:S04]  /*2b60*/  IADD3 R5, P1, PT, R23, R7, RZ ;  /* 0x0000000717057210 */ /* 0x000fc80007f3e0ff */
[C---:B------:R-:W-:Y:S01]  /*2b70*/  LEA.HI.X.SX32 R8, R23.reuse, R6, 0x1, P1 ;  /* 0x0000000617087211 */ /* 0x040fe200008f0eff */
[----:B------:R-:W-:Y:S01]  /*2b80*/  VIADD R23, R23, UR9 ;  /* 0x0000000917177c36 */ /* 0x000fe20008000000 */
[C---:B0-----:R-:W-:Y:S01]  /*2b90*/  LEA R4, P1, R5.reuse, UR4, 0x2 ;  /* 0x0000000405047c11 */ /* 0x041fe2000f8210ff */
[----:B------:R-:W0:Y:S03]  /*2ba0*/  LDCU UR4, c[0x0][0x3b4] ;  /* 0x00007680ff0477ac */ /* 0x000e260008000800 */
[----:B------:R-:W-:-:S05]  /*2bb0*/  LEA.HI.X R5, R5, UR5, R8, 0x2, P1 ;  /* 0x0000000505057c11 */ /* 0x000fca00088f1408 */
[----:B------:R1:W-:Y:S01]  /*2bc0*/  STG.E desc[UR6][R4.64], R17 ;  /* 0x0000001104007986 */ /* 0x0003e2000c101906 */
[----:B0-----:R-:W-:-:S13]  /*2bd0*/  ISETP.GE.AND P1, PT, R23, UR4, PT ;  /* 0x0000000417007c0c */ /* 0x001fda000bf26270 */
[----:B-1----:R-:W-:Y:S05]  /*2be0*/  @!P1 BRA `(.L_x_140) ;  /* 0xfffffff000ec9947 */ /* 0x002fea000383ffff */
[----:B------:R-:W-:Y:S05]  /*2bf0*/  EXIT ;  /* 0x000000000000794d */ /* 0x000fea0003800000 */
        .weak           $__internal_2_$__cuda_sm3x_div_rn_noftz_f32_slowpath
        .type           $__internal_2_$__cuda_sm3x_div_rn_noftz_f32_slowpath,@function
        .size           $__internal_2_$__cuda_sm3x_div_rn_noftz_f32_slowpath,(.L_x_155 - $__internal_2_$__cuda_sm3x_div_rn_noftz_f32_slowpath)
$__internal_2_$__cuda_sm3x_div_rn_noftz_f32_slowpath:
[--C-:B------:R-:W-:Y:S01]  /*2c00*/  SHF.R.U32.HI R11, RZ, 0x17, R20.reuse ;  /* 0x00000017ff0b7819 */ /* 0x100fe20000011614 */
[----:B------:R-:W-:Y:S01]  /*2c10*/  BSSY.RECONVERGENT B1, `(.L_x_141) ;  /* 0x0000064000017945 */ /* 0x000fe20003800200 */
[--C-:B------:R-:W-:Y:S01]  /*2c20*/  SHF.R.U32.HI R8, RZ, 0x17, R9.reuse ;  /* 0x00000017ff087819 */ /* 0x100fe20000011609 */
[----:B------:R-:W-:Y:S01]  /*2c30*/  IMAD.MOV.U32 R13, RZ, RZ, R20 ;  /* 0x000000ffff0d7224 */ /* 0x000fe200078e0014 */
[----:B------:R-:W-:Y:S02]  /*2c40*/  LOP3.LUT R11, R11, 0xff, RZ, 0xc0, !PT ;  /* 0x000000ff0b0b7812 */ /* 0x000fe400078ec0ff */
[----:B------:R-:W-:Y:S01]  /*2c50*/  LOP3.LUT R15, R8, 0xff, RZ, 0xc0, !PT ;  /* 0x000000ff080f7812 */ /* 0x000fe200078ec0ff */
[----:B------:R-:W-:Y:S02]  /*2c60*/  IMAD.MOV.U32 R8, RZ, RZ, R9 ;  /* 0x000000ffff087224 */ /* 0x000fe400078e0009 */
[----:B------:R-:W-:Y:S01]  /*2c70*/  VIADD R14, R11, 0xffffffff ;  /* 0xffffffff0b0e7836 */ /* 0x000fe20000000000 */
[----:B------:R-:W-:-:S04]  /*2c80*/  IADD3 R22, PT, PT, R15, -0x1, RZ ;  /* 0xffffffff0f167810 */ /* 0x000fc80007ffe0ff */
[----:B------:R-:W-:-:S04]  /*2c90*/  ISETP.GT.U32.AND P1, PT, R14, 0xfd, PT ;  /* 0x000000fd0e00780c */ /* 0x000fc80003f24070 */
        /* <DEDUP_REMOVED lines=21> */
[----:B------:R-:W-:Y:S02]  /*2df0*/  @P1 IMAD.MOV.U32 R12, RZ, RZ, RZ ;  /* 0x000000ffff0c1224 */ /* 0x000fe400078e00ff */
[----:B------:R-:W-:Y:S01]  /*2e00*/  @!P1 FFMA R8, R9, 1.84467440737095516160e+19, RZ ;  /* 0x5f80000009089823 */ /* 0x000fe200000000ff */
[----:B------:R-:W-:Y:S02]  /*2e10*/  @!P1 IMAD.MOV.U32 R12, RZ, RZ, -0x40 ;  /* 0xffffffc0ff0c9424 */ /* 0x000fe400078e00ff */
[----:B------:R-:W-:-:S03]  /*2e20*/  @!P2 FFMA R13, R20, 1.84467440737095516160e+19, RZ ;  /* 0x5f800000140da823 */ /* 0x000fc600000000ff */
[----:B------:R-:W-:-:S07]  /*2e30*/  @!P2 IADD3 R12, PT, PT, R12, 0x40, RZ ;  /* 0x000000400c0ca810 */ /* 0x000fce0007ffe0ff */
.L_x_142:
[----:B------:R-:W-:Y:S01]  /*2e40*/  LEA R14, R11, 0xc0800000, 0x17 ;  /* 0xc08000000b0e7811 */ /* 0x000fe200078eb8ff */
[----:B------:R-:W-:Y:S01]  /*2e50*/  VIADD R15, R15, 0xffffff81 ;  /* 0xffffff810f0f7836 */ /* 0x000fe20000000000 */
[----:B------:R-:W-:Y:S03]  /*2e60*/  BSSY.RECONVERGENT B2, `(.L_x_147) ;  /* 0x0000035000027945 */ /* 0x000fe60003800200 */
[----:B------:R-:W-:Y:S02]  /*2e70*/  IMAD.IADD R22, R13, 0x1, -R14 ;  /* 0x000000010d167824 */ /* 0x000fe400078e0a0e */
[C---:B------:R-:W-:Y:S01]  /*2e80*/  IMAD R8, R15.reuse, -0x800000, R8 ;  /* 0xff8000000f087824 */ /* 0x040fe200078e0208 */
[----:B------:R-:W-:Y:S01]  /*2e90*/  IADD3 R15, PT, PT, R15, 0x7f, -R11 ;  /* 0x0000007f0f0f7810 */ /* 0x000fe20007ffe80b */
[----:B------:R-:W0:Y:S01]  /*2ea0*/  MUFU.RCP R9, R22 ;  /* 0x0000001600097308 */ /* 0x000e220000001000 */
[----:B------:R-:W-:-:S02]  /*2eb0*/  FADD.FTZ R13, -R22, -RZ ;  /* 0x800000ff160d7221 */ /* 0x000fc40000010100 */
[----:B------:R-:W-:Y:S02]  /*2ec0*/  IADD3 R15, PT, PT, R15, R12, RZ ;  /* 0x0000000c0f0f7210 */ /* 0x000fe40007ffe0ff */
[----:B0-----:R-:W-:-:S04]  /*2ed0*/  FFMA R14, R9, R13, 1 ;  /* 0x3f800000090e7423 */ /* 0x001fc8000000000d */
[----:B------:R-:W-:-:S04]  /*2ee0*/  FFMA R9, R9, R14, R9 ;  /* 0x0000000e09097223 */ /* 0x000fc80000000009 */
[----:B------:R-:W-:-:S04]  /*2ef0*/  FFMA R14, R8, R9, RZ ;  /* 0x00000009080e7223 */ /* 0x000fc800000000ff */
[----:B------:R-:W-:-:S04]  /*2f00*/  FFMA R24, R13, R14, R8 ;  /* 0x0000000e0d187223 */ /* 0x000fc80000000008 */
[----:B------:R-:W-:-:S04]  /*2f10*/  FFMA R14, R9, R24, R14 ;  /* 0x00000018090e7223 */ /* 0x000fc8000000000e */
[----:B------:R-:W-:-:S04]  /*2f20*/  FFMA R13, R13, R14, R8 ;  /* 0x0000000e0d0d7223 */ /* 0x000fc80000000008 */
[----:B------:R-:W-:-:S05]  /*2f30*/  FFMA R8, R9, R13, R14 ;  /* 0x0000000d09087223 */ /* 0x000fca000000000e */
[----:B------:R-:W-:-:S04]  /*2f40*/  SHF.R.U32.HI R11, RZ, 0x17, R8 ;  /* 0x00000017ff0b7819 */ /* 0x000fc80000011608 */
[----:B------:R-:W-:-:S05]  /*2f50*/  LOP3.LUT R11, R11, 0xff, RZ, 0xc0, !PT ;  /* 0x000000ff0b0b7812 */ /* 0x000fca00078ec0ff */
[----:B------:R-:W-:-:S04]  /*2f60*/  IMAD.IADD R22, R11, 0x1, R15 ;  /* 0x000000010b167824 */ /* 0x000fc800078e020f */
        /* <DEDUP_REMOVED lines=28> */
[----:B------:R-:W-:-:S05]  /*3130*/  LOP3.LUT R11, R14, R11, RZ, 0xc0, !PT ;  /* 0x0000000b0e0b7212 */ /* 0x000fca00078ec0ff */
[----:B------:R-:W-:-:S05]  /*3140*/  IMAD.IADD R11, R12, 0x1, R11 ;  /* 0x000000010c0b7824 */ /* 0x000fca00078e020b */
[----:B------:R-:W-:Y:S01]  /*3150*/  LOP3.LUT R8, R11, R8, RZ, 0xfc, !PT ;  /* 0x000000080b087212 */ /* 0x000fe200078efcff */
[----:B------:R-:W-:Y:S06]  /*3160*/  BRA `(.L_x_150) ;  /* 0x0000000000107947 */ /* 0x000fec0003800000 */
.L_x_149:
[----:B------:R-:W-:-:S04]  /*3170*/  LOP3.LUT R8, R8, 0x80000000, RZ, 0xc0, !PT ;  /* 0x8000000008087812 */ /* 0x000fc800078ec0ff */
[----:B------:R-:W-:Y:S01]  /*3180*/  LOP3.LUT R8, R8, 0x7f800000, RZ, 0xfc, !PT ;  /* 0x7f80000008087812 */ /* 0x000fe200078efcff */
[----:B------:R-:W-:Y:S06]  /*3190*/  BRA `(.L_x_150) ;  /* 0x0000000000047947 */ /* 0x000fec0003800000 */
.L_x_148:
[----:B------:R-:W-:-:S07]  /*31a0*/  LEA R8, R15, R8, 0x17 ;  /* 0x000000080f087211 */ /* 0x000fce00078eb8ff */
.L_x_150:
[----:B------:R-:W-:Y:S05]  /*31b0*/  BSYNC.RECONVERGENT B2 ;  /* 0x0000000000027941 */ /* 0x000fea0003800200 */
.L_x_147:
[----:B------:R-:W-:Y:S05]  /*31c0*/  BRA `(.L_x_151) ;  /* 0x0000000000207947 */ /* 0x000fea0003800000 */
.L_x_146:
[----:B------:R-:W-:-:S04]  /*31d0*/  LOP3.LUT R8, R13, 0x80000000, R8, 0x48, !PT ;  /* 0x800000000d087812 */ /* 0x000fc800078e4808 */
[----:B------:R-:W-:Y:S01]  /*31e0*/  LOP3.LUT R8, R8, 0x7f800000, RZ, 0xfc, !PT ;  /* 0x7f80000008087812 */ /* 0x000fe200078efcff */
[----:B------:R-:W-:Y:S06]  /*31f0*/  BRA `(.L_x_151) ;  /* 0x0000000000147947 */ /* 0x000fec0003800000 */
.L_x_145:
[----:B------:R-:W-:Y:S01]  /*3200*/  LOP3.LUT R8, R13, 0x80000000, R8, 0x48, !PT ;  /* 0x800000000d087812 */ /* 0x000fe200078e4808 */
[----:B------:R-:W-:Y:S06]  /*3210*/  BRA `(.L_x_151) ;  /* 0x00000000000c7947 */ /* 0x000fec0003800000 */
.L_x_144:
[----:B------:R-:W0:Y:S01]  /*3220*/  MUFU.RSQ R8, -QNAN ;  /* 0xffc0000000087908 */ /* 0x000e220000001400 */
[----:B------:R-:W-:Y:S05]  /*3230*/  BRA `(.L_x_151) ;  /* 0x0000000000047947 */ /* 0x000fea0003800000 */
.L_x_143:
[----:B------:R-:W-:-:S07]  /*3240*/  FADD.FTZ R8, R9, R20 ;  /* 0x0000001409087221 */ /* 0x000fce0000010000 */
.L_x_151:
[----:B------:R-:W-:Y:S05]  /*3250*/  BSYNC.RECONVERGENT B1 ;  /* 0x0000000000017941 */ /* 0x000fea0003800200 */
.L_x_141:
[----:B------:R-:W-:Y:S02]  /*3260*/  HFMA2 R9, -RZ, RZ, 0, 0 ;  /* 0x00000000ff097431 */ /* 0x000fe400000001ff */
[----:B0-----:R-:W-:Y:S02]  /*3270*/  IMAD.MOV.U32 R11, RZ, RZ, R8 ;  /* 0x000000ffff0b7224 */ /* 0x001fe400078e0008 */
[----:B------:R-:W-:-:S04]  /*3280*/  IMAD.MOV.U32 R8, RZ, RZ, R10 ;  /* 0x000000ffff087224 */ /* 0x000fc800078e000a */
[----:B------:R-:W-:Y:S05]  /*3290*/  RET.REL.NODEC R8 `(fused_prefill_attention_f32) ;  /* 0xffffffcc08587950 */ /* 0x000fea0003c3ffff */
.L_x_152:
        /* <DEDUP_REMOVED lines=14> */
.L_x_155:


//--------------------- .nv.shared.fused_prefill_attention_bf16 --------------------------
	.section	.nv.shared.fused_prefill_attention_bf16,"aw",@nobits
	.sectionflags	@""
	.align	16
	.zero		1024


//--------------------- .nv.shared.reserved.0     --------------------------
	.section	.nv.shared.reserved.0,"aw",@nobits
	.weak		__nv_reservedSMEM_offset_0_alias
	.size		__nv_reservedSMEM_offset_0_alias, 0, 64
	.other		__nv_reservedSMEM_offset_0_alias,@"STO_CUDA_RESERVED_SHARED STV_DEFAULT"
__nv_reservedSMEM_offset_0_alias:
	.zero		0
	.zero		64


//--------------------- .nv.shared.fused_prefill_attention_f16 --------------------------
	.section	.nv.shared.fused_prefill_attention_f16,"aw",@nobits
	.sectionflags	@""
	.align	16
	.zero		1024


//--------------------- .nv.shared.fused_prefill_attention_f32 --------------------------
	.section	.nv.shared.fused_prefill_attention_f32,"aw",@nobits
	.sectionflags	@""
	.align	16
	.zero		1024


//--------------------- .nv.constant0.fused_prefill_attention_bf16 --------------------------
	.section	.nv.constant0.fused_prefill_attention_bf16,"a",@progbits
	.sectionflags	@""
	.align	4
.nv.constant0.fused_prefill_attention_bf16:
	.zero		956


//--------------------- .nv.constant0.fused_prefill_attention_f16 --------------------------
	.section	.nv.constant0.fused_prefill_attention_f16,"a",@progbits
	.sectionflags	@""
	.align	4
.nv.constant0.fused_prefill_attention_f16:
	.zero		956


//--------------------- .nv.constant0.fused_prefill_attention_f32 --------------------------
	.section	.nv.constant0.fused_prefill_attention_f32,"a",@progbits
	.sectionflags	@""
	.align	4
.nv.constant0.fused_prefill_attention_f32:
	.zero		956


//--------------------- SYMBOLS --------------------------

	.type		.nv.reservedSmem.offset0,@object
	.size		.nv.reservedSmem.offset0,0x4
	.type		.nv.reservedSmem.cap,@object
	.size		.nv.reservedSmem.cap,0x4
